	.target	sm_100a

	.elftype	@"ET_EXEC"


//--------------------- .note.nv.tkinfo           --------------------------
	.section	.note.nv.tkinfo,"",@"SHT_NOTE"
	.sectionflags	@"SHF_NOTE_NV_TKINFO"
	.tkinfo
        /*0018*/ 	.word	0x00000002
        /*0030*/ 	.string	""
        /*0030*/ 	.string	"ptxas"
        /*0030*/ 	.string	"Cuda compilation tools, release 13.0, V13.0.88"
        /*0030*/ 	.string	"Build cuda_13.0.r13.0/compiler.36424714_0"
        /*0030*/ 	.string	"-arch sm_100a -m 64 "



//--------------------- .note.nv.cuinfo           --------------------------
	.section	.note.nv.cuinfo,"",@"SHT_NOTE"
	.sectionflags	@"SHF_NOTE_NV_CUINFO"
        /*0018*/ 	.short	0x0002
        /*001a*/ 	.short	0x0064
        /*001c*/ 	.short	0x0082
	.zero		2


//--------------------- .nv.info                  --------------------------
	.section	.nv.info,"",@"SHT_CUDA_INFO"
	.align	4


	//----- nvinfo : EIATTR_REGCOUNT
	.align		4
        /*0000*/ 	.byte	0x04, 0x2f
        /*0002*/ 	.short	(.L_19 - .L_18)
	.align		4
.L_18:
        /*0004*/ 	.word	index@(_ZN7cutlass13device_kernelINS_4gemm6kernel13GemmUniversalIN4cute5tupleIJiiiiEEENS1_10collective13CollectiveMmaINS1_35MainloopSm100TmaUmmaWarpSpecializedILi30ELi2ELi4ENS5_IJNS4_1CILi1EEESB_SB_EEEEENS5_IJNSA_ILi64EEENSA_ILi48EEENSA_ILi32EEEEEENS_6half_tENS5_IJlSB_lEEESI_SJ_NS4_8TiledMMAINS4_8MMA_AtomIJNS4_20SM100_MMA_F16BF16_SSISI_SI_fLi64ELi48ELNS4_4UMMA5MajorE0ELSO_0ELNSN_7ScaleInE0ELSP_0EEEEEENS4_6LayoutISC_NS5_IJNSA_ILi0EEEST_ST_EEEEENS5_IJNS4_10UnderscoreESW_SW_EEEEENS4_13SM90_TMA_LOADENS4_14ComposedLayoutINS4_7SwizzleILi2ELi4ELi3EEENS4_18smem_ptr_flag_bitsILi16EEENSS_INS5_IJNSA_ILi8EEESG_EEENS5_IJSG_SB_EEEEEEEvNS4_8identityESZ_S19_vS1A_EENS_8epilogue10collective18CollectiveEpilogueINS1C_23Sm100TmaWarpSpecializedILi2ELi1ELi24ELb1ELb0EEEJSH_NS5_IJNSS_ISE_SB_EENSS_ISF_SB_EEEEESI_SJ_SI_SJ_NS1C_6fusion15FusionCallbacksIS1G_NS1K_17LinearCombinationISI_fSI_fLNS_15FloatRoundStyleE2EEESH_S1J_JEEENS4_5SM1004TMEM4LOAD26SM100_TMEM_LOAD_16dp256b2xESZ_NS10_INS11_ILi1ELi4ELi3EEES14_NSS_INS5_IJS15_NSA_ILi16EEEEEENS5_IJS1V_SB_EEEEEEENS4_17SM75_U32x4_LDSM_NENS4_14SM90_TMA_STOREES1Z_NS4_17SM90_U32x4_STSM_NENS4_39AutoVectorizingCopyWithAssumedAlignmentILi128EEEEEEvvEEEEvNT_6ParamsE)
        /*0008*/ 	.word	0x0000005f


	//----- nvinfo : EIATTR_FRAME_SIZE
	.align		4
.L_19:
        /*000c*/ 	.byte	0x04, 0x11
        /*000e*/ 	.short	(.L_21 - .L_20)
	.align		4
.L_20:
        /*0010*/ 	.word	index@($__internal_2_$__cuda_sm10x_tcgen05_guardrail_trap_unallocated_columns_being_dealloced)
        /*0014*/ 	.word	0x00000000


	//----- nvinfo : EIATTR_FRAME_SIZE
	.align		4
.L_21:
        /*0018*/ 	.byte	0x04, 0x11
        /*001a*/ 	.short	(.L_23 - .L_22)
	.align		4
.L_22:
        /*001c*/ 	.word	index@($__internal_1_$__cuda_sm10x_tcgen05_guardrail_trap_phase_invalid_during_alloc)
        /*0020*/ 	.word	0x00000000


	//----- nvinfo : EIATTR_FRAME_SIZE
	.align		4
.L_23:
        /*0024*/ 	.byte	0x04, 0x11
        /*0026*/ 	.short	(.L_25 - .L_24)
	.align		4
.L_24:
        /*0028*/ 	.word	index@($__internal_0_$__cuda_sm10x_tcgen05_guardrail_trap_col_being_dealloced_not_returned_by_alloc)
        /*002c*/ 	.word	0x00000000


	//----- nvinfo : EIATTR_FRAME_SIZE
	.align		4
.L_25:
        /*0030*/ 	.byte	0x04, 0x11
        /*0032*/ 	.short	(.L_27 - .L_26)
	.align		4
.L_26:
        /*0034*/ 	.word	index@(_ZN7cutlass13device_kernelINS_4gemm6kernel13GemmUniversalIN4cute5tupleIJiiiiEEENS1_10collective13CollectiveMmaINS1_35MainloopSm100TmaUmmaWarpSpecializedILi30ELi2ELi4ENS5_IJNS4_1CILi1EEESB_SB_EEEEENS5_IJNSA_ILi64EEENSA_ILi48EEENSA_ILi32EEEEEENS_6half_tENS5_IJlSB_lEEESI_SJ_NS4_8TiledMMAINS4_8MMA_AtomIJNS4_20SM100_MMA_F16BF16_SSISI_SI_fLi64ELi48ELNS4_4UMMA5MajorE0ELSO_0ELNSN_7ScaleInE0ELSP_0EEEEEENS4_6LayoutISC_NS5_IJNSA_ILi0EEEST_ST_EEEEENS5_IJNS4_10UnderscoreESW_SW_EEEEENS4_13SM90_TMA_LOADENS4_14ComposedLayoutINS4_7SwizzleILi2ELi4ELi3EEENS4_18smem_ptr_flag_bitsILi16EEENSS_INS5_IJNSA_ILi8EEESG_EEENS5_IJSG_SB_EEEEEEEvNS4_8identityESZ_S19_vS1A_EENS_8epilogue10collective18CollectiveEpilogueINS1C_23Sm100TmaWarpSpecializedILi2ELi1ELi24ELb1ELb0EEEJSH_NS5_IJNSS_ISE_SB_EENSS_ISF_SB_EEEEESI_SJ_SI_SJ_NS1C_6fusion15FusionCallbacksIS1G_NS1K_17LinearCombinationISI_fSI_fLNS_15FloatRoundStyleE2EEESH_S1J_JEEENS4_5SM1004TMEM4LOAD26SM100_TMEM_LOAD_16dp256b2xESZ_NS10_INS11_ILi1ELi4ELi3EEES14_NSS_INS5_IJS15_NSA_ILi16EEEEEENS5_IJS1V_SB_EEEEEEENS4_17SM75_U32x4_LDSM_NENS4_14SM90_TMA_STOREES1Z_NS4_17SM90_U32x4_STSM_NENS4_39AutoVectorizingCopyWithAssumedAlignmentILi128EEEEEEvvEEEEvNT_6ParamsE)
        /*0038*/ 	.word	0x00000000


	//----- nvinfo : EIATTR_MIN_STACK_SIZE
	.align		4
.L_27:
        /*003c*/ 	.byte	0x04, 0x12
        /*003e*/ 	.short	(.L_29 - .L_28)
	.align		4
.L_28:
        /*0040*/ 	.word	index@(_ZN7cutlass13device_kernelINS_4gemm6kernel13GemmUniversalIN4cute5tupleIJiiiiEEENS1_10collective13CollectiveMmaINS1_35MainloopSm100TmaUmmaWarpSpecializedILi30ELi2ELi4ENS5_IJNS4_1CILi1EEESB_SB_EEEEENS5_IJNSA_ILi64EEENSA_ILi48EEENSA_ILi32EEEEEENS_6half_tENS5_IJlSB_lEEESI_SJ_NS4_8TiledMMAINS4_8MMA_AtomIJNS4_20SM100_MMA_F16BF16_SSISI_SI_fLi64ELi48ELNS4_4UMMA5MajorE0ELSO_0ELNSN_7ScaleInE0ELSP_0EEEEEENS4_6LayoutISC_NS5_IJNSA_ILi0EEEST_ST_EEEEENS5_IJNS4_10UnderscoreESW_SW_EEEEENS4_13SM90_TMA_LOADENS4_14ComposedLayoutINS4_7SwizzleILi2ELi4ELi3EEENS4_18smem_ptr_flag_bitsILi16EEENSS_INS5_IJNSA_ILi8EEESG_EEENS5_IJSG_SB_EEEEEEEvNS4_8identityESZ_S19_vS1A_EENS_8epilogue10collective18CollectiveEpilogueINS1C_23Sm100TmaWarpSpecializedILi2ELi1ELi24ELb1ELb0EEEJSH_NS5_IJNSS_ISE_SB_EENSS_ISF_SB_EEEEESI_SJ_SI_SJ_NS1C_6fusion15FusionCallbacksIS1G_NS1K_17LinearCombinationISI_fSI_fLNS_15FloatRoundStyleE2EEESH_S1J_JEEENS4_5SM1004TMEM4LOAD26SM100_TMEM_LOAD_16dp256b2xESZ_NS10_INS11_ILi1ELi4ELi3EEES14_NSS_INS5_IJS15_NSA_ILi16EEEEEENS5_IJS1V_SB_EEEEEEENS4_17SM75_U32x4_LDSM_NENS4_14SM90_TMA_STOREES1Z_NS4_17SM90_U32x4_STSM_NENS4_39AutoVectorizingCopyWithAssumedAlignmentILi128EEEEEEvvEEEEvNT_6ParamsE)
        /*0044*/ 	.word	0x00000000
.L_29:


//--------------------- .nv.compat                --------------------------
	.section	.nv.compat,"",@"SHT_CUDA_COMPAT_INFO"
	.align	4
        /*0000*/ 	.byte	0x02, 0x09, 0x01, 0x00, 0x02, 0x02, 0x02, 0x00, 0x02, 0x05, 0x05, 0x00, 0x03, 0x07, 0x01, 0x01
        /*0010*/ 	.byte	0x02, 0x03, 0x01, 0x00, 0x02, 0x06, 0x01, 0x00, 0x04, 0x0b, 0x08, 0x00, 0x09, 0x00, 0x00, 0x00
        /*0020*/ 	.byte	0x00, 0x00, 0x00, 0x00


//--------------------- .nv.info._ZN7cutlass13device_kernelINS_4gemm6kernel13GemmUniversalIN4cute5tupleIJiiiiEEENS1_10collective13CollectiveMmaINS1_35MainloopSm100TmaUmmaWarpSpecializedILi30ELi2ELi4ENS5_IJNS4_1CILi1EEESB_SB_EEEEENS5_IJNSA_ILi64EEENSA_ILi48EEENSA_ILi32EEEEEENS_6half_tENS5_IJlSB_lEEESI_SJ_NS4_8TiledMMAINS4_8MMA_AtomIJNS4_20SM100_MMA_F16BF16_SSISI_SI_fLi64ELi48ELNS4_4UMMA5MajorE0ELSO_0ELNSN_7ScaleInE0ELSP_0EEEEEENS4_6LayoutISC_NS5_IJNSA_ILi0EEEST_ST_EEEEENS5_IJNS4_10UnderscoreESW_SW_EEEEENS4_13SM90_TMA_LOADENS4_14ComposedLayoutINS4_7SwizzleILi2ELi4ELi3EEENS4_18smem_ptr_flag_bitsILi16EEENSS_INS5_IJNSA_ILi8EEESG_EEENS5_IJSG_SB_EEEEEEEvNS4_8identityESZ_S19_vS1A_EENS_8epilogue10collective18CollectiveEpilogueINS1C_23Sm100TmaWarpSpecializedILi2ELi1ELi24ELb1ELb0EEEJSH_NS5_IJNSS_ISE_SB_EENSS_ISF_SB_EEEEESI_SJ_SI_SJ_NS1C_6fusion15FusionCallbacksIS1G_NS1K_17LinearCombinationISI_fSI_fLNS_15FloatRoundStyleE2EEESH_S1J_JEEENS4_5SM1004TMEM4LOAD26SM100_TMEM_LOAD_16dp256b2xESZ_NS10_INS11_ILi1ELi4ELi3EEES14_NSS_INS5_IJS15_NSA_ILi16EEEEEENS5_IJS1V_SB_EEEEEEENS4_17SM75_U32x4_LDSM_NENS4_14SM90_TMA_STOREES1Z_NS4_17SM90_U32x4_STSM_NENS4_39AutoVectorizingCopyWithAssumedAlignmentILi128EEEEEEvvEEEEvNT_6ParamsE --------------------------
	.section	.nv.info._ZN7cutlass13device_kernelINS_4gemm6kernel13GemmUniversalIN4cute5tupleIJiiiiEEENS1_10collective13CollectiveMmaINS1_35MainloopSm100TmaUmmaWarpSpecializedILi30ELi2ELi4ENS5_IJNS4_1CILi1EEESB_SB_EEEEENS5_IJNSA_ILi64EEENSA_ILi48EEENSA_ILi32EEEEEENS_6half_tENS5_IJlSB_lEEESI_SJ_NS4_8TiledMMAINS4_8MMA_AtomIJNS4_20SM100_MMA_F16BF16_SSISI_SI_fLi64ELi48ELNS4_4UMMA5MajorE0ELSO_0ELNSN_7ScaleInE0ELSP_0EEEEEENS4_6LayoutISC_NS5_IJNSA_ILi0EEEST_ST_EEEEENS5_IJNS4_10UnderscoreESW_SW_EEEEENS4_13SM90_TMA_LOADENS4_14ComposedLayoutINS4_7SwizzleILi2ELi4ELi3EEENS4_18smem_ptr_flag_bitsILi16EEENSS_INS5_IJNSA_ILi8EEESG_EEENS5_IJSG_SB_EEEEEEEvNS4_8identityESZ_S19_vS1A_EENS_8epilogue10collective18CollectiveEpilogueINS1C_23Sm100TmaWarpSpecializedILi2ELi1ELi24ELb1ELb0EEEJSH_NS5_IJNSS_ISE_SB_EENSS_ISF_SB_EEEEESI_SJ_SI_SJ_NS1C_6fusion15FusionCallbacksIS1G_NS1K_17LinearCombinationISI_fSI_fLNS_15FloatRoundStyleE2EEESH_S1J_JEEENS4_5SM1004TMEM4LOAD26SM100_TMEM_LOAD_16dp256b2xESZ_NS10_INS11_ILi1ELi4ELi3EEES14_NSS_INS5_IJS15_NSA_ILi16EEEEEENS5_IJS1V_SB_EEEEEEENS4_17SM75_U32x4_LDSM_NENS4_14SM90_TMA_STOREES1Z_NS4_17SM90_U32x4_STSM_NENS4_39AutoVectorizingCopyWithAssumedAlignmentILi128EEEEEEvvEEEEvNT_6ParamsE,"",@"SHT_CUDA_INFO"
	.sectionflags	@""
	.align	4


	//----- nvinfo : EIATTR_CUDA_API_VERSION
	.align		4
        /*0000*/ 	.byte	0x04, 0x37
        /*0002*/ 	.short	(.L_31 - .L_30)
.L_30:
        /*0004*/ 	.word	0x00000082


	//----- nvinfo : EIATTR_KPARAM_INFO
	.align		4
.L_31:
        /*0008*/ 	.byte	0x04, 0x17
        /*000a*/ 	.short	(.L_33 - .L_32)
.L_32:
        /*000c*/ 	.word	0x00000000
        /*0010*/ 	.short	0x0000
        /*0012*/ 	.short	0x0000
        /*0014*/ 	.byte	0x00, 0xf0, 0x01, 0x20


	//----- nvinfo : EIATTR_AT_ENTRY_FRAGMENTS
	.align		4
.L_33:
        /*0018*/ 	.byte	0x04, 0x4f
        /*001a*/ 	.short	(.L_35 - .L_34)


	//   ....[0]....
.L_34:
        /*001c*/ 	.word	0x00000006


	//----- nvinfo : EIATTR_RESERVED_SMEM_USED
	.align		4
.L_35:
        /*0020*/ 	.byte	0x01, 0x41
	.zero		2


	//----- nvinfo : EIATTR_SPARSE_MMA_MASK
	.align		4
        /*0024*/ 	.byte	0x03, 0x50
        /*0026*/ 	.short	0x0000


	//----- nvinfo : EIATTR_TCGEN05_1CTA_USED
	.align		4
        /*0028*/ 	.byte	0x01, 0x51
	.zero		2


	//----- nvinfo : EIATTR_MAXREG_COUNT
	.align		4
        /*002c*/ 	.byte	0x03, 0x1b
        /*002e*/ 	.short	0x00ff


	//----- nvinfo : EIATTR_NUM_BARRIERS
	.align		4
        /*0030*/ 	.byte	0x02, 0x4c
        /*0032*/ 	.byte	0x07
	.zero		1


	//----- nvinfo : EIATTR_EXTERNS
	.align		4
        /*0034*/ 	.byte	0x04, 0x0f
        /*0036*/ 	.short	(.L_37 - .L_36)


	//   ....[0]....
	.align		4
.L_36:
        /*0038*/ 	.word	index@(__assertfail)


	//----- nvinfo : EIATTR_MERCURY_ISA_VERSION
	.align		4
.L_37:
        /*003c*/ 	.byte	0x03, 0x5f
        /*003e*/ 	.short	0x0101


	//----- nvinfo : EIATTR_INT_WARP_WIDE_INSTR_OFFSETS
	.align		4
        /*0040*/ 	.byte	0x04, 0x31
        /*0042*/ 	.short	(.L_39 - .L_38)


	//   ....[0]....
.L_38:
        /*0044*/ 	.word	0x00002110


	//   ....[1]....
        /*0048*/ 	.word	0x00004960


	//   ....[2]....
        /*004c*/ 	.word	0x00004990


	//   ....[3]....
        /*0050*/ 	.word	0x000049e0


	//   ....[4]....
        /*0054*/ 	.word	0x00005420


	//   ....[5]....
        /*0058*/ 	.word	0x00005430


	//   ....[6]....
        /*005c*/ 	.word	0x00005480


	//   ....[7]....
        /*0060*/ 	.word	0x00005580


	//----- nvinfo : EIATTR_COOP_GROUP_MASK_REGIDS
	.align		4
.L_39:
        /*0064*/ 	.byte	0x04, 0x29
        /*0066*/ 	.short	(.L_41 - .L_40)


	//   ....[0]....
.L_40:
        /*0068*/ 	.word	0xffffffff


	//   ....[1]....
        /*006c*/ 	.word	0xffffffff


	//   ....[2]....
        /*0070*/ 	.word	0xffffffff


	//   ....[3]....
        /*0074*/ 	.word	0xffffffff


	//   ....[4]....
        /*0078*/ 	.word	0xffffffff


	//   ....[5]....
        /*007c*/ 	.word	0xffffffff


	//   ....[6]....
        /*0080*/ 	.word	0xffffffff


	//   ....[7]....
        /*0084*/ 	.word	0xffffffff


	//   ....[8]....
        /*0088*/ 	.word	0xffffffff


	//   ....[9]....
        /*008c*/ 	.word	0xffffffff


	//   ....[10]....
        /*0090*/ 	.word	0xffffffff


	//   ....[11]....
        /*0094*/ 	.word	0xffffffff


	//   ....[12]....
        /*0098*/ 	.word	0xffffffff


	//----- nvinfo : EIATTR_COOP_GROUP_INSTR_OFFSETS
	.align		4
.L_41:
        /*009c*/ 	.byte	0x04, 0x28
        /*009e*/ 	.short	(.L_43 - .L_42)


	//   ....[0]....
.L_42:
        /*00a0*/ 	.word	0x00000090


	//   ....[1]....
        /*00a4*/ 	.word	0x000004d0


	//   ....[2]....
        /*00a8*/ 	.word	0x000009b0


	//   ....[3]....
        /*00ac*/ 	.word	0x00000b10


	//   ....[4]....
        /*00b0*/ 	.word	0x00000c10


	//   ....[5]....
        /*00b4*/ 	.word	0x00000d80


	//   ....[6]....
        /*00b8*/ 	.word	0x00000f20


	//   ....[7]....
        /*00bc*/ 	.word	0x00001ff0


	//   ....[8]....
        /*00c0*/ 	.word	0x00003c70


	//   ....[9]....
        /*00c4*/ 	.word	0x00003e80


	//   ....[10]....
        /*00c8*/ 	.word	0x00003eb0


	//   ....[11]....
        /*00cc*/ 	.word	0x00004850


	//   ....[12]....
        /*00d0*/ 	.word	0x00004a80


	//----- nvinfo : EIATTR_VRC_CTA_INIT_COUNT
	.align		4
.L_43:
        /*00d4*/ 	.byte	0x02, 0x4a
        /*00d6*/ 	.byte	0x80
	.zero		1


	//----- nvinfo : EIATTR_SYSCALL_OFFSETS
	.align		4
        /*00d8*/ 	.byte	0x04, 0x46
        /*00da*/ 	.short	(.L_45 - .L_44)


	//   ....[0]....
.L_44:
        /*00dc*/ 	.word	0x000060b0


	//   ....[1]....
        /*00e0*/ 	.word	0x000061a0


	//   ....[2]....
        /*00e4*/ 	.word	0x00006900


	//   ....[3]....
        /*00e8*/ 	.word	0x00006a70


	//   ....[4]....
        /*00ec*/ 	.word	0x00006be0


	//----- nvinfo : EIATTR_MBARRIER_INSTR_OFFSETS
	.align		4
.L_45:
        /*00f0*/ 	.byte	0x04, 0x39
        /*00f2*/ 	.short	(.L_47 - .L_46)


	//   ....[0]....
.L_46:
        /*00f4*/ 	.word	0x000005d0
        /*00f8*/ 	.word	0x000000ff
        /*00fc*/ 	.word	0x00000000
        /*0100*/ 	.short	0x0100
        /*0102*/ 	.byte	0x05
	.zero		1


	//   ....[1]....
        /*0104*/ 	.word	0x000005e0
        /*0108*/ 	.word	0x000000ff
        /*010c*/ 	.word	0x000000f0
        /*0110*/ 	.short	0x0100
        /*0112*/ 	.byte	0x05
	.zero		1


	//   ....[2]....
        /*0114*/ 	.word	0x000005f0
        /*0118*/ 	.word	0x000000ff
        /*011c*/ 	.word	0x00000008
        /*0120*/ 	.short	0x0100
        /*0122*/ 	.byte	0x05
	.zero		1


	//   ....[3]....
        /*0124*/ 	.word	0x00000600
        /*0128*/ 	.word	0x000000ff
        /*012c*/ 	.word	0x000000f8
        /*0130*/ 	.short	0x0100
        /*0132*/ 	.byte	0x05
	.zero		1


	//   ....[4]....
        /*0134*/ 	.word	0x00000610
        /*0138*/ 	.word	0x000000ff
        /*013c*/ 	.word	0x00000010
        /*0140*/ 	.short	0x0100
        /*0142*/ 	.byte	0x05
	.zero		1


	//   ....[5]....
        /*0144*/ 	.word	0x00000620
        /*0148*/ 	.word	0x000000ff
        /*014c*/ 	.word	0x00000100
        /*0150*/ 	.short	0x0100
        /*0152*/ 	.byte	0x05
	.zero		1


	//   ....[6]....
        /*0154*/ 	.word	0x00000630
        /*0158*/ 	.word	0x000000ff
        /*015c*/ 	.word	0x00000018
        /*0160*/ 	.short	0x0100
        /*0162*/ 	.byte	0x05
	.zero		1


	//   ....[7]....
        /*0164*/ 	.word	0x00000640
        /*0168*/ 	.word	0x000000ff
        /*016c*/ 	.word	0x00000108
        /*0170*/ 	.short	0x0100
        /*0172*/ 	.byte	0x05
	.zero		1


	//   ....[8]....
        /*0174*/ 	.word	0x00000650
        /*0178*/ 	.word	0x000000ff
        /*017c*/ 	.word	0x00000020
        /*0180*/ 	.short	0x0100
        /*0182*/ 	.byte	0x05
	.zero		1


	//   ....[9]....
        /*0184*/ 	.word	0x00000660
        /*0188*/ 	.word	0x000000ff
        /*018c*/ 	.word	0x00000110
        /*0190*/ 	.short	0x0100
        /*0192*/ 	.byte	0x05
	.zero		1


	//   ....[10]....
        /*0194*/ 	.word	0x00000670
        /*0198*/ 	.word	0x000000ff
        /*019c*/ 	.word	0x00000028
        /*01a0*/ 	.short	0x0100
        /*01a2*/ 	.byte	0x05
	.zero		1


	//   ....[11]....
        /*01a4*/ 	.word	0x00000680
        /*01a8*/ 	.word	0x000000ff
        /*01ac*/ 	.word	0x00000118
        /*01b0*/ 	.short	0x0100
        /*01b2*/ 	.byte	0x05
	.zero		1


	//   ....[12]....
        /*01b4*/ 	.word	0x00000690
        /*01b8*/ 	.word	0x000000ff
        /*01bc*/ 	.word	0x00000030
        /*01c0*/ 	.short	0x0100
        /*01c2*/ 	.byte	0x05
	.zero		1


	//   ....[13]....
        /*01c4*/ 	.word	0x000006a0
        /*01c8*/ 	.word	0x000000ff
        /*01cc*/ 	.word	0x00000120
        /*01d0*/ 	.short	0x0100
        /*01d2*/ 	.byte	0x05
	.zero		1


	//   ....[14]....
        /*01d4*/ 	.word	0x000006b0
        /*01d8*/ 	.word	0x000000ff
        /*01dc*/ 	.word	0x00000038
        /*01e0*/ 	.short	0x0100
        /*01e2*/ 	.byte	0x05
	.zero		1


	//   ....[15]....
        /*01e4*/ 	.word	0x000006c0
        /*01e8*/ 	.word	0x000000ff
        /*01ec*/ 	.word	0x00000128
        /*01f0*/ 	.short	0x0100
        /*01f2*/ 	.byte	0x05
	.zero		1


	//   ....[16]....
        /*01f4*/ 	.word	0x000006d0
        /*01f8*/ 	.word	0x000000ff
        /*01fc*/ 	.word	0x00000040
        /*0200*/ 	.short	0x0100
        /*0202*/ 	.byte	0x05
	.zero		1


	//   ....[17]....
        /*0204*/ 	.word	0x000006e0
        /*0208*/ 	.word	0x000000ff
        /*020c*/ 	.word	0x00000130
        /*0210*/ 	.short	0x0100
        /*0212*/ 	.byte	0x05
	.zero		1


	//   ....[18]....
        /*0214*/ 	.word	0x000006f0
        /*0218*/ 	.word	0x000000ff
        /*021c*/ 	.word	0x00000048
        /*0220*/ 	.short	0x0100
        /*0222*/ 	.byte	0x05
	.zero		1


	//   ....[19]....
        /*0224*/ 	.word	0x00000700
        /*0228*/ 	.word	0x000000ff
        /*022c*/ 	.word	0x00000138
        /*0230*/ 	.short	0x0100
        /*0232*/ 	.byte	0x05
	.zero		1


	//   ....[20]....
        /*0234*/ 	.word	0x00000710
        /*0238*/ 	.word	0x000000ff
        /*023c*/ 	.word	0x00000050
        /*0240*/ 	.short	0x0100
        /*0242*/ 	.byte	0x05
	.zero		1


	//   ....[21]....
        /*0244*/ 	.word	0x00000720
        /*0248*/ 	.word	0x000000ff
        /*024c*/ 	.word	0x00000140
        /*0250*/ 	.short	0x0100
        /*0252*/ 	.byte	0x05
	.zero		1


	//   ....[22]....
        /*0254*/ 	.word	0x00000730
        /*0258*/ 	.word	0x000000ff
        /*025c*/ 	.word	0x00000058
        /*0260*/ 	.short	0x0100
        /*0262*/ 	.byte	0x05
	.zero		1


	//   ....[23]....
        /*0264*/ 	.word	0x00000740
        /*0268*/ 	.word	0x000000ff
        /*026c*/ 	.word	0x00000148
        /*0270*/ 	.short	0x0100
        /*0272*/ 	.byte	0x05
	.zero		1


	//   ....[24]....
        /*0274*/ 	.word	0x00000750
        /*0278*/ 	.word	0x000000ff
        /*027c*/ 	.word	0x00000060
        /*0280*/ 	.short	0x0100
        /*0282*/ 	.byte	0x05
	.zero		1


	//   ....[25]....
        /*0284*/ 	.word	0x00000760
        /*0288*/ 	.word	0x000000ff
        /*028c*/ 	.word	0x00000150
        /*0290*/ 	.short	0x0100
        /*0292*/ 	.byte	0x05
	.zero		1


	//   ....[26]....
        /*0294*/ 	.word	0x00000770
        /*0298*/ 	.word	0x000000ff
        /*029c*/ 	.word	0x00000068
        /*02a0*/ 	.short	0x0100
        /*02a2*/ 	.byte	0x05
	.zero		1


	//   ....[27]....
        /*02a4*/ 	.word	0x00000780
        /*02a8*/ 	.word	0x000000ff
        /*02ac*/ 	.word	0x00000158
        /*02b0*/ 	.short	0x0100
        /*02b2*/ 	.byte	0x05
	.zero		1


	//   ....[28]....
        /*02b4*/ 	.word	0x00000790
        /*02b8*/ 	.word	0x000000ff
        /*02bc*/ 	.word	0x00000070
        /*02c0*/ 	.short	0x0100
        /*02c2*/ 	.byte	0x05
	.zero		1


	//   ....[29]....
        /*02c4*/ 	.word	0x000007a0
        /*02c8*/ 	.word	0x000000ff
        /*02cc*/ 	.word	0x00000160
        /*02d0*/ 	.short	0x0100
        /*02d2*/ 	.byte	0x05
	.zero		1


	//   ....[30]....
        /*02d4*/ 	.word	0x000007b0
        /*02d8*/ 	.word	0x000000ff
        /*02dc*/ 	.word	0x00000078
        /*02e0*/ 	.short	0x0100
        /*02e2*/ 	.byte	0x05
	.zero		1


	//   ....[31]....
        /*02e4*/ 	.word	0x000007c0
        /*02e8*/ 	.word	0x000000ff
        /*02ec*/ 	.word	0x00000168
        /*02f0*/ 	.short	0x0100
        /*02f2*/ 	.byte	0x05
	.zero		1


	//   ....[32]....
        /*02f4*/ 	.word	0x000007d0
        /*02f8*/ 	.word	0x000000ff
        /*02fc*/ 	.word	0x00000080
        /*0300*/ 	.short	0x0100
        /*0302*/ 	.byte	0x05
	.zero		1


	//   ....[33]....
        /*0304*/ 	.word	0x000007e0
        /*0308*/ 	.word	0x000000ff
        /*030c*/ 	.word	0x00000170
        /*0310*/ 	.short	0x0100
        /*0312*/ 	.byte	0x05
	.zero		1


	//   ....[34]....
        /*0314*/ 	.word	0x000007f0
        /*0318*/ 	.word	0x000000ff
        /*031c*/ 	.word	0x00000088
        /*0320*/ 	.short	0x0100
        /*0322*/ 	.byte	0x05
	.zero		1


	//   ....[35]....
        /*0324*/ 	.word	0x00000800
        /*0328*/ 	.word	0x000000ff
        /*032c*/ 	.word	0x00000178
        /*0330*/ 	.short	0x0100
        /*0332*/ 	.byte	0x05
	.zero		1


	//   ....[36]....
        /*0334*/ 	.word	0x00000810
        /*0338*/ 	.word	0x000000ff
        /*033c*/ 	.word	0x00000090
        /*0340*/ 	.short	0x0100
        /*0342*/ 	.byte	0x05
	.zero		1


	//   ....[37]....
        /*0344*/ 	.word	0x00000820
        /*0348*/ 	.word	0x000000ff
        /*034c*/ 	.word	0x00000180
        /*0350*/ 	.short	0x0100
        /*0352*/ 	.byte	0x05
	.zero		1


	//   ....[38]....
        /*0354*/ 	.word	0x00000830
        /*0358*/ 	.word	0x000000ff
        /*035c*/ 	.word	0x00000098
        /*0360*/ 	.short	0x0100
        /*0362*/ 	.byte	0x05
	.zero		1


	//   ....[39]....
        /*0364*/ 	.word	0x00000840
        /*0368*/ 	.word	0x000000ff
        /*036c*/ 	.word	0x00000188
        /*0370*/ 	.short	0x0100
        /*0372*/ 	.byte	0x05
	.zero		1


	//   ....[40]....
        /*0374*/ 	.word	0x00000850
        /*0378*/ 	.word	0x000000ff
        /*037c*/ 	.word	0x000000a0
        /*0380*/ 	.short	0x0100
        /*0382*/ 	.byte	0x05
	.zero		1


	//   ....[41]....
        /*0384*/ 	.word	0x00000860
        /*0388*/ 	.word	0x000000ff
        /*038c*/ 	.word	0x00000190
        /*0390*/ 	.short	0x0100
        /*0392*/ 	.byte	0x05
	.zero		1


	//   ....[42]....
        /*0394*/ 	.word	0x00000870
        /*0398*/ 	.word	0x000000ff
        /*039c*/ 	.word	0x000000a8
        /*03a0*/ 	.short	0x0100
        /*03a2*/ 	.byte	0x05
	.zero		1


	//   ....[43]....
        /*03a4*/ 	.word	0x00000880
        /*03a8*/ 	.word	0x000000ff
        /*03ac*/ 	.word	0x00000198
        /*03b0*/ 	.short	0x0100
        /*03b2*/ 	.byte	0x05
	.zero		1


	//   ....[44]....
        /*03b4*/ 	.word	0x00000890
        /*03b8*/ 	.word	0x000000ff
        /*03bc*/ 	.word	0x000000b0
        /*03c0*/ 	.short	0x0100
        /*03c2*/ 	.byte	0x05
	.zero		1


	//   ....[45]....
        /*03c4*/ 	.word	0x000008a0
        /*03c8*/ 	.word	0x000000ff
        /*03cc*/ 	.word	0x000001a0
        /*03d0*/ 	.short	0x0100
        /*03d2*/ 	.byte	0x05
	.zero		1


	//   ....[46]....
        /*03d4*/ 	.word	0x000008b0
        /*03d8*/ 	.word	0x000000ff
        /*03dc*/ 	.word	0x000000b8
        /*03e0*/ 	.short	0x0100
        /*03e2*/ 	.byte	0x05
	.zero		1


	//   ....[47]....
        /*03e4*/ 	.word	0x000008c0
        /*03e8*/ 	.word	0x000000ff
        /*03ec*/ 	.word	0x000001a8
        /*03f0*/ 	.short	0x0100
        /*03f2*/ 	.byte	0x05
	.zero		1


	//   ....[48]....
        /*03f4*/ 	.word	0x000008d0
        /*03f8*/ 	.word	0x000000ff
        /*03fc*/ 	.word	0x000000c0
        /*0400*/ 	.short	0x0100
        /*0402*/ 	.byte	0x05
	.zero		1


	//   ....[49]....
        /*0404*/ 	.word	0x000008e0
        /*0408*/ 	.word	0x000000ff
        /*040c*/ 	.word	0x000001b0
        /*0410*/ 	.short	0x0100
        /*0412*/ 	.byte	0x05
	.zero		1


	//   ....[50]....
        /*0414*/ 	.word	0x000008f0
        /*0418*/ 	.word	0x000000ff
        /*041c*/ 	.word	0x000000c8
        /*0420*/ 	.short	0x0100
        /*0422*/ 	.byte	0x05
	.zero		1


	//   ....[51]....
        /*0424*/ 	.word	0x00000900
        /*0428*/ 	.word	0x000000ff
        /*042c*/ 	.word	0x000001b8
        /*0430*/ 	.short	0x0100
        /*0432*/ 	.byte	0x05
	.zero		1


	//   ....[52]....
        /*0434*/ 	.word	0x00000910
        /*0438*/ 	.word	0x000000ff
        /*043c*/ 	.word	0x000000d0
        /*0440*/ 	.short	0x0100
        /*0442*/ 	.byte	0x05
	.zero		1


	//   ....[53]....
        /*0444*/ 	.word	0x00000920
        /*0448*/ 	.word	0x000000ff
        /*044c*/ 	.word	0x000001c0
        /*0450*/ 	.short	0x0100
        /*0452*/ 	.byte	0x05
	.zero		1


	//   ....[54]....
        /*0454*/ 	.word	0x00000930
        /*0458*/ 	.word	0x000000ff
        /*045c*/ 	.word	0x000000d8
        /*0460*/ 	.short	0x0100
        /*0462*/ 	.byte	0x05
	.zero		1


	//   ....[55]....
        /*0464*/ 	.word	0x00000940
        /*0468*/ 	.word	0x000000ff
        /*046c*/ 	.word	0x000001c8
        /*0470*/ 	.short	0x0100
        /*0472*/ 	.byte	0x05
	.zero		1


	//   ....[56]....
        /*0474*/ 	.word	0x00000950
        /*0478*/ 	.word	0x000000ff
        /*047c*/ 	.word	0x000000e0
        /*0480*/ 	.short	0x0100
        /*0482*/ 	.byte	0x05
	.zero		1


	//   ....[57]....
        /*0484*/ 	.word	0x00000960
        /*0488*/ 	.word	0x000000ff
        /*048c*/ 	.word	0x000001d0
        /*0490*/ 	.short	0x0100
        /*0492*/ 	.byte	0x05
	.zero		1


	//   ....[58]....
        /*0494*/ 	.word	0x00000970
        /*0498*/ 	.word	0x000000ff
        /*049c*/ 	.word	0x000000e8
        /*04a0*/ 	.short	0x0100
        /*04a2*/ 	.byte	0x05
	.zero		1


	//   ....[59]....
        /*04a4*/ 	.word	0x00000980
        /*04a8*/ 	.word	0x000000ff
        /*04ac*/ 	.word	0x000001d8
        /*04b0*/ 	.short	0x0100
        /*04b2*/ 	.byte	0x05
	.zero		1


	//   ....[60]....
        /*04b4*/ 	.word	0x00000ac0
        /*04b8*/ 	.word	0x000000ff
        /*04bc*/ 	.word	0x000001e0
        /*04c0*/ 	.short	0x0100
        /*04c2*/ 	.byte	0x06
	.zero		1


	//   ....[61]....
        /*04c4*/ 	.word	0x00000ad0
        /*04c8*/ 	.word	0x000000ff
        /*04cc*/ 	.word	0x000001f0
        /*04d0*/ 	.short	0x0100
        /*04d2*/ 	.byte	0x06
	.zero		1


	//   ....[62]....
        /*04d4*/ 	.word	0x00000ae0
        /*04d8*/ 	.word	0x000000ff
        /*04dc*/ 	.word	0x000001e8
        /*04e0*/ 	.short	0x0100
        /*04e2*/ 	.byte	0x06
	.zero		1


	//   ....[63]....
        /*04e4*/ 	.word	0x00000af0
        /*04e8*/ 	.word	0x000000ff
        /*04ec*/ 	.word	0x000001f8
        /*04f0*/ 	.short	0x0100
        /*04f2*/ 	.byte	0x06
	.zero		1


	//   ....[64]....
        /*04f4*/ 	.word	0x00000be0
        /*04f8*/ 	.word	0x000000ff
        /*04fc*/ 	.word	0x00000200
        /*0500*/ 	.short	0x0100
        /*0502*/ 	.byte	0x05
	.zero		1


	//   ....[65]....
        /*0504*/ 	.word	0x00000bf0
        /*0508*/ 	.word	0x000000ff
        /*050c*/ 	.word	0x00000208
        /*0510*/ 	.short	0x0100
        /*0512*/ 	.byte	0x05
	.zero		1


	//   ....[66]....
        /*0514*/ 	.word	0x00000d30
        /*0518*/ 	.word	0x000000ff
        /*051c*/ 	.word	0x00000210
        /*0520*/ 	.short	0x0100
        /*0522*/ 	.byte	0x05
	.zero		1


	//   ....[67]....
        /*0524*/ 	.word	0x00000d40
        /*0528*/ 	.word	0x000000ff
        /*052c*/ 	.word	0x00000220
        /*0530*/ 	.short	0x0100
        /*0532*/ 	.byte	0x05
	.zero		1


	//   ....[68]....
        /*0534*/ 	.word	0x00000d50
        /*0538*/ 	.word	0x000000ff
        /*053c*/ 	.word	0x00000218
        /*0540*/ 	.short	0x0100
        /*0542*/ 	.byte	0x05
	.zero		1


	//   ....[69]....
        /*0544*/ 	.word	0x00000d60
        /*0548*/ 	.word	0x000000ff
        /*054c*/ 	.word	0x00000228
        /*0550*/ 	.short	0x0100
        /*0552*/ 	.byte	0x05
	.zero		1


	//   ....[70]....
        /*0554*/ 	.word	0x00000e90
        /*0558*/ 	.word	0x000000ff
        /*055c*/ 	.word	0x00000230
        /*0560*/ 	.short	0x0100
        /*0562*/ 	.byte	0x06
	.zero		1


	//   ....[71]....
        /*0564*/ 	.word	0x00000ea0
        /*0568*/ 	.word	0x000000ff
        /*056c*/ 	.word	0x00000250
        /*0570*/ 	.short	0x0100
        /*0572*/ 	.byte	0x06
	.zero		1


	//   ....[72]....
        /*0574*/ 	.word	0x00000eb0
        /*0578*/ 	.word	0x000000ff
        /*057c*/ 	.word	0x00000238
        /*0580*/ 	.short	0x0100
        /*0582*/ 	.byte	0x06
	.zero		1


	//   ....[73]....
        /*0584*/ 	.word	0x00000ec0
        /*0588*/ 	.word	0x000000ff
        /*058c*/ 	.word	0x00000258
        /*0590*/ 	.short	0x0100
        /*0592*/ 	.byte	0x06
	.zero		1


	//   ....[74]....
        /*0594*/ 	.word	0x00000ed0
        /*0598*/ 	.word	0x000000ff
        /*059c*/ 	.word	0x00000240
        /*05a0*/ 	.short	0x0100
        /*05a2*/ 	.byte	0x06
	.zero		1


	//   ....[75]....
        /*05a4*/ 	.word	0x00000ee0
        /*05a8*/ 	.word	0x000000ff
        /*05ac*/ 	.word	0x00000260
        /*05b0*/ 	.short	0x0100
        /*05b2*/ 	.byte	0x06
	.zero		1


	//   ....[76]....
        /*05b4*/ 	.word	0x00000ef0
        /*05b8*/ 	.word	0x000000ff
        /*05bc*/ 	.word	0x00000248
        /*05c0*/ 	.short	0x0100
        /*05c2*/ 	.byte	0x06
	.zero		1


	//   ....[77]....
        /*05c4*/ 	.word	0x00000f00
        /*05c8*/ 	.word	0x000000ff
        /*05cc*/ 	.word	0x00000268
        /*05d0*/ 	.short	0x0100
        /*05d2*/ 	.byte	0x06
	.zero		1


	//   ....[78]....
        /*05d4*/ 	.word	0x00000ff0
        /*05d8*/ 	.word	0x000000ff
        /*05dc*/ 	.word	0x00000270
        /*05e0*/ 	.short	0x0100
        /*05e2*/ 	.byte	0x05
	.zero		1


	//   ....[79]....
        /*05e4*/ 	.word	0x00001000
        /*05e8*/ 	.word	0x000000ff
        /*05ec*/ 	.word	0x00000280
        /*05f0*/ 	.short	0x0100
        /*05f2*/ 	.byte	0x05
	.zero		1


	//   ....[80]....
        /*05f4*/ 	.word	0x00001010
        /*05f8*/ 	.word	0x000000ff
        /*05fc*/ 	.word	0x00000278
        /*0600*/ 	.short	0x0100
        /*0602*/ 	.byte	0x05
	.zero		1


	//   ....[81]....
        /*0604*/ 	.word	0x00001020
        /*0608*/ 	.word	0x000000ff
        /*060c*/ 	.word	0x00000288
        /*0610*/ 	.short	0x0100
        /*0612*/ 	.byte	0x05
	.zero		1


	//   ....[82]....
        /*0614*/ 	.word	0x000018f0
        /*0618*/ 	.word	0x00000002
        /*061c*/ 	.word	0x00000280
        /*0620*/ 	.short	0x010a
        /*0622*/ 	.byte	0xff
	.zero		1


	//   ....[83]....
        /*0624*/ 	.word	0x00001920
        /*0628*/ 	.word	0x00000002
        /*062c*/ 	.word	0x00000270
        /*0630*/ 	.short	0x0101
        /*0632*/ 	.byte	0xff
	.zero		1


	//   ....[84]....
        /*0634*/ 	.word	0x000019f0
        /*0638*/ 	.word	0x000000ff
        /*063c*/ 	.word	0x000000f0
        /*0640*/ 	.short	0x010a
        /*0642*/ 	.byte	0x05
	.zero		1


	//   ....[85]....
        /*0644*/ 	.word	0x00001a90
        /*0648*/ 	.word	0x000000ff
        /*064c*/ 	.word	0x000000f0
        /*0650*/ 	.short	0x010a
        /*0652*/ 	.byte	0x21
	.zero		1


	//   ....[86]....
        /*0654*/ 	.word	0x00001be0
        /*0658*/ 	.word	0x000000ff
        /*065c*/ 	.word	0x000000f0
        /*0660*/ 	.short	0x010a
        /*0662*/ 	.byte	0x08
	.zero		1


	//   ....[87]....
        /*0664*/ 	.word	0x00001cf0
        /*0668*/ 	.word	0x000000ff
        /*066c*/ 	.word	0x00000208
        /*0670*/ 	.short	0x0101
        /*0672*/ 	.byte	0x04
	.zero		1


	//   ....[88]....
        /*0674*/ 	.word	0x00001d10
        /*0678*/ 	.word	0x000000ff
        /*067c*/ 	.word	0x000000f0
        /*0680*/ 	.short	0x010a
        /*0682*/ 	.byte	0x05
	.zero		1


	//   ....[89]....
        /*0684*/ 	.word	0x00001d90
        /*0688*/ 	.word	0x000000ff
        /*068c*/ 	.word	0x000000f0
        /*0690*/ 	.short	0x010a
        /*0692*/ 	.byte	0x11
	.zero		1


	//   ....[90]....
        /*0694*/ 	.word	0x00001ee0
        /*0698*/ 	.word	0x000000ff
        /*069c*/ 	.word	0x000000f0
        /*06a0*/ 	.short	0x010a
        /*06a2*/ 	.byte	0x08
	.zero		1


	//   ....[91]....
        /*06a4*/ 	.word	0x00002020
        /*06a8*/ 	.word	0x00000002
        /*06ac*/ 	.word	0x00000210
        /*06b0*/ 	.short	0x010a
        /*06b2*/ 	.byte	0xff
	.zero		1


	//   ....[92]....
        /*06b4*/ 	.word	0x000020e0
        /*06b8*/ 	.word	0x00000002
        /*06bc*/ 	.word	0x00000000
        /*06c0*/ 	.short	0x0101
        /*06c2*/ 	.byte	0xff
	.zero		1


	//   ....[93]....
        /*06c4*/ 	.word	0x00002640
        /*06c8*/ 	.word	0x000000ff
        /*06cc*/ 	.word	0x00000000
        /*06d0*/ 	.short	0x010a
        /*06d2*/ 	.byte	0x05
	.zero		1


	//   ....[94]....
        /*06d4*/ 	.word	0x000026d0
        /*06d8*/ 	.word	0x000000ff
        /*06dc*/ 	.word	0x00000000
        /*06e0*/ 	.short	0x010a
        /*06e2*/ 	.byte	0x05
	.zero		1


	//   ....[95]....
        /*06e4*/ 	.word	0x00002760
        /*06e8*/ 	.word	0x000000ff
        /*06ec*/ 	.word	0x00000000
        /*06f0*/ 	.short	0x010a
        /*06f2*/ 	.byte	0x05
	.zero		1


	//   ....[96]....
        /*06f4*/ 	.word	0x000027f0
        /*06f8*/ 	.word	0x000000ff
        /*06fc*/ 	.word	0x00000000
        /*0700*/ 	.short	0x010a
        /*0702*/ 	.byte	0x05
	.zero		1


	//   ....[97]....
        /*0704*/ 	.word	0x00002880
        /*0708*/ 	.word	0x000000ff
        /*070c*/ 	.word	0x00000000
        /*0710*/ 	.short	0x010a
        /*0712*/ 	.byte	0x05
	.zero		1


	//   ....[98]....
        /*0714*/ 	.word	0x00002910
        /*0718*/ 	.word	0x000000ff
        /*071c*/ 	.word	0x00000000
        /*0720*/ 	.short	0x010a
        /*0722*/ 	.byte	0x05
	.zero		1


	//   ....[99]....
        /*0724*/ 	.word	0x000029a0
        /*0728*/ 	.word	0x000000ff
        /*072c*/ 	.word	0x00000000
        /*0730*/ 	.short	0x010a
        /*0732*/ 	.byte	0x05
	.zero		1


	//   ....[100]....
        /*0734*/ 	.word	0x00002a30
        /*0738*/ 	.word	0x000000ff
        /*073c*/ 	.word	0x00000000
        /*0740*/ 	.short	0x010a
        /*0742*/ 	.byte	0x05
	.zero		1


	//   ....[101]....
        /*0744*/ 	.word	0x00002ac0
        /*0748*/ 	.word	0x000000ff
        /*074c*/ 	.word	0x00000000
        /*0750*/ 	.short	0x010a
        /*0752*/ 	.byte	0x05
	.zero		1


	//   ....[102]....
        /*0754*/ 	.word	0x00002b50
        /*0758*/ 	.word	0x000000ff
        /*075c*/ 	.word	0x00000000
        /*0760*/ 	.short	0x010a
        /*0762*/ 	.byte	0x05
	.zero		1


	//   ....[103]....
        /*0764*/ 	.word	0x00002be0
        /*0768*/ 	.word	0x000000ff
        /*076c*/ 	.word	0x00000000
        /*0770*/ 	.short	0x010a
        /*0772*/ 	.byte	0x05
	.zero		1


	//   ....[104]....
        /*0774*/ 	.word	0x00002c70
        /*0778*/ 	.word	0x000000ff
        /*077c*/ 	.word	0x00000000
        /*0780*/ 	.short	0x010a
        /*0782*/ 	.byte	0x05
	.zero		1


	//   ....[105]....
        /*0784*/ 	.word	0x00002d00
        /*0788*/ 	.word	0x000000ff
        /*078c*/ 	.word	0x00000000
        /*0790*/ 	.short	0x010a
        /*0792*/ 	.byte	0x05
	.zero		1


	//   ....[106]....
        /*0794*/ 	.word	0x00002d90
        /*0798*/ 	.word	0x000000ff
        /*079c*/ 	.word	0x00000000
        /*07a0*/ 	.short	0x010a
        /*07a2*/ 	.byte	0x05
	.zero		1


	//   ....[107]....
        /*07a4*/ 	.word	0x00002e20
        /*07a8*/ 	.word	0x000000ff
        /*07ac*/ 	.word	0x00000000
        /*07b0*/ 	.short	0x010a
        /*07b2*/ 	.byte	0x05
	.zero		1


	//   ....[108]....
        /*07b4*/ 	.word	0x00002eb0
        /*07b8*/ 	.word	0x000000ff
        /*07bc*/ 	.word	0x00000000
        /*07c0*/ 	.short	0x010a
        /*07c2*/ 	.byte	0x05
	.zero		1


	//   ....[109]....
        /*07c4*/ 	.word	0x00002f40
        /*07c8*/ 	.word	0x000000ff
        /*07cc*/ 	.word	0x00000000
        /*07d0*/ 	.short	0x010a
        /*07d2*/ 	.byte	0x05
	.zero		1


	//   ....[110]....
        /*07d4*/ 	.word	0x00002fd0
        /*07d8*/ 	.word	0x000000ff
        /*07dc*/ 	.word	0x00000000
        /*07e0*/ 	.short	0x010a
        /*07e2*/ 	.byte	0x05
	.zero		1


	//   ....[111]....
        /*07e4*/ 	.word	0x00003060
        /*07e8*/ 	.word	0x000000ff
        /*07ec*/ 	.word	0x00000000
        /*07f0*/ 	.short	0x010a
        /*07f2*/ 	.byte	0x05
	.zero		1


	//   ....[112]....
        /*07f4*/ 	.word	0x000030f0
        /*07f8*/ 	.word	0x000000ff
        /*07fc*/ 	.word	0x00000000
        /*0800*/ 	.short	0x010a
        /*0802*/ 	.byte	0x05
	.zero		1


	//   ....[113]....
        /*0804*/ 	.word	0x00003180
        /*0808*/ 	.word	0x000000ff
        /*080c*/ 	.word	0x00000000
        /*0810*/ 	.short	0x010a
        /*0812*/ 	.byte	0x05
	.zero		1


	//   ....[114]....
        /*0814*/ 	.word	0x00003210
        /*0818*/ 	.word	0x000000ff
        /*081c*/ 	.word	0x00000000
        /*0820*/ 	.short	0x010a
        /*0822*/ 	.byte	0x05
	.zero		1


	//   ....[115]....
        /*0824*/ 	.word	0x000032a0
        /*0828*/ 	.word	0x000000ff
        /*082c*/ 	.word	0x00000000
        /*0830*/ 	.short	0x010a
        /*0832*/ 	.byte	0x05
	.zero		1


	//   ....[116]....
        /*0834*/ 	.word	0x00003330
        /*0838*/ 	.word	0x000000ff
        /*083c*/ 	.word	0x00000000
        /*0840*/ 	.short	0x010a
        /*0842*/ 	.byte	0x05
	.zero		1


	//   ....[117]....
        /*0844*/ 	.word	0x000033c0
        /*0848*/ 	.word	0x000000ff
        /*084c*/ 	.word	0x00000000
        /*0850*/ 	.short	0x010a
        /*0852*/ 	.byte	0x05
	.zero		1


	//   ....[118]....
        /*0854*/ 	.word	0x00003450
        /*0858*/ 	.word	0x000000ff
        /*085c*/ 	.word	0x00000000
        /*0860*/ 	.short	0x010a
        /*0862*/ 	.byte	0x05
	.zero		1


	//   ....[119]....
        /*0864*/ 	.word	0x000034e0
        /*0868*/ 	.word	0x000000ff
        /*086c*/ 	.word	0x00000000
        /*0870*/ 	.short	0x010a
        /*0872*/ 	.byte	0x05
	.zero		1


	//   ....[120]....
        /*0874*/ 	.word	0x00003570
        /*0878*/ 	.word	0x000000ff
        /*087c*/ 	.word	0x00000000
        /*0880*/ 	.short	0x010a
        /*0882*/ 	.byte	0x05
	.zero		1


	//   ....[121]....
        /*0884*/ 	.word	0x00003600
        /*0888*/ 	.word	0x000000ff
        /*088c*/ 	.word	0x00000000
        /*0890*/ 	.short	0x010a
        /*0892*/ 	.byte	0x05
	.zero		1


	//   ....[122]....
        /*0894*/ 	.word	0x000036a0
        /*0898*/ 	.word	0x00000000
        /*089c*/ 	.word	0x00000000
        /*08a0*/ 	.short	0x010a
        /*08a2*/ 	.byte	0xff
	.zero		1


	//   ....[123]....
        /*08a4*/ 	.word	0x000037c0
        /*08a8*/ 	.word	0x00000000
        /*08ac*/ 	.word	0x00000270
        /*08b0*/ 	.short	0x010a
        /*08b2*/ 	.byte	0xff
	.zero		1


	//   ....[124]....
        /*08b4*/ 	.word	0x00003830
        /*08b8*/ 	.word	0x00000000
        /*08bc*/ 	.word	0x00000000
        /*08c0*/ 	.short	0x0101
        /*08c2*/ 	.byte	0xff
	.zero		1


	//   ....[125]....
        /*08c4*/ 	.word	0x00003850
        /*08c8*/ 	.word	0x000000ff
        /*08cc*/ 	.word	0x00000220
        /*08d0*/ 	.short	0x010a
        /*08d2*/ 	.byte	0x05
	.zero		1


	//   ....[126]....
        /*08d4*/ 	.word	0x00003970
        /*08d8*/ 	.word	0x00000000
        /*08dc*/ 	.word	0x00000210
        /*08e0*/ 	.short	0x010a
        /*08e2*/ 	.byte	0xff
	.zero		1


	//   ....[127]....
        /*08e4*/ 	.word	0x00003a70
        /*08e8*/ 	.word	0x00000000
        /*08ec*/ 	.word	0x00000000
        /*08f0*/ 	.short	0x0101
        /*08f2*/ 	.byte	0xff
	.zero		1


	//   ....[128]....
        /*08f4*/ 	.word	0x00003b00
        /*08f8*/ 	.word	0x000000ff
        /*08fc*/ 	.word	0x00000220
        /*0900*/ 	.short	0x0106
        /*0902*/ 	.byte	0x05
	.zero		1


	//   ....[129]....
        /*0904*/ 	.word	0x00003b20
        /*0908*/ 	.word	0x000000ff
        /*090c*/ 	.word	0x00000220
        /*0910*/ 	.short	0x010a
        /*0912*/ 	.byte	0x05
	.zero		1


	//   ....[130]....
        /*0914*/ 	.word	0x00003bb0
        /*0918*/ 	.word	0x000000ff
        /*091c*/ 	.word	0x00000220
        /*0920*/ 	.short	0x0106
        /*0922*/ 	.byte	0x04
	.zero		1


	//   ....[131]....
        /*0924*/ 	.word	0x00003bf0
        /*0928*/ 	.word	0x00000000
        /*092c*/ 	.word	0x00000220
        /*0930*/ 	.short	0x010a
        /*0932*/ 	.byte	0xff
	.zero		1


	//   ....[132]....
        /*0934*/ 	.word	0x000040f0
        /*0938*/ 	.word	0x00000000
        /*093c*/ 	.word	0x00000210
        /*0940*/ 	.short	0x010a
        /*0942*/ 	.byte	0xff
	.zero		1


	//   ....[133]....
        /*0944*/ 	.word	0x00004200
        /*0948*/ 	.word	0x00000003
        /*094c*/ 	.word	0x00000000
        /*0950*/ 	.short	0x0101
        /*0952*/ 	.byte	0xff
	.zero		1


	//   ....[134]....
        /*0954*/ 	.word	0x00004210
        /*0958*/ 	.word	0x000000ff
        /*095c*/ 	.word	0x00000000
        /*0960*/ 	.short	0x010a
        /*0962*/ 	.byte	0x05
	.zero		1


	//   ....[135]....
        /*0964*/ 	.word	0x00004280
        /*0968*/ 	.word	0x000000ff
        /*096c*/ 	.word	0x00000250
        /*0970*/ 	.short	0x010a
        /*0972*/ 	.byte	0x0e
	.zero		1


	//   ....[136]....
        /*0974*/ 	.word	0x00004350
        /*0978*/ 	.word	0x000000ff
        /*097c*/ 	.word	0x00000000
        /*0980*/ 	.short	0x010a
        /*0982*/ 	.byte	0x07
	.zero		1


	//   ....[137]....
        /*0984*/ 	.word	0x00004480
        /*0988*/ 	.word	0x000000ff
        /*098c*/ 	.word	0x00000000
        /*0990*/ 	.short	0x010a
        /*0992*/ 	.byte	0x13
	.zero		1


	//   ....[138]....
        /*0994*/ 	.word	0x00004680
        /*0998*/ 	.word	0x000000ff
        /*099c*/ 	.word	0x00000000
        /*09a0*/ 	.short	0x010a
        /*09a2*/ 	.byte	0x05
	.zero		1


	//   ....[139]....
        /*09a4*/ 	.word	0x00004710
        /*09a8*/ 	.word	0x000000ff
        /*09ac*/ 	.word	0x00000000
        /*09b0*/ 	.short	0x010a
        /*09b2*/ 	.byte	0x05
	.zero		1


	//   ....[140]....
        /*09b4*/ 	.word	0x000047a0
        /*09b8*/ 	.word	0x000000ff
        /*09bc*/ 	.word	0x00000000
        /*09c0*/ 	.short	0x010a
        /*09c2*/ 	.byte	0x05
	.zero		1


	//   ....[141]....
        /*09c4*/ 	.word	0x00004830
        /*09c8*/ 	.word	0x000000ff
        /*09cc*/ 	.word	0x00000000
        /*09d0*/ 	.short	0x010a
        /*09d2*/ 	.byte	0x06
	.zero		1


	//   ....[142]....
        /*09d4*/ 	.word	0x00004c70
        /*09d8*/ 	.word	0x00000000
        /*09dc*/ 	.word	0x00000210
        /*09e0*/ 	.short	0x010a
        /*09e2*/ 	.byte	0xff
	.zero		1


	//   ....[143]....
        /*09e4*/ 	.word	0x00004d50
        /*09e8*/ 	.word	0x00000000
        /*09ec*/ 	.word	0x00000000
        /*09f0*/ 	.short	0x0101
        /*09f2*/ 	.byte	0xff
	.zero		1


	//   ....[144]....
        /*09f4*/ 	.word	0x00005070
        /*09f8*/ 	.word	0x000000ff
        /*09fc*/ 	.word	0x00000208
        /*0a00*/ 	.short	0x010a
        /*0a02*/ 	.byte	0x04
	.zero		1


	//   ....[145]....
        /*0a04*/ 	.word	0x00005250
        /*0a08*/ 	.word	0x000000ff
        /*0a0c*/ 	.word	0x000001f0
        /*0a10*/ 	.short	0x010a
        /*0a12*/ 	.byte	0x0d
	.zero		1


	//   ....[146]....
        /*0a14*/ 	.word	0x000055e0
        /*0a18*/ 	.word	0x000000ff
        /*0a1c*/ 	.word	0x000001e0
        /*0a20*/ 	.short	0x010b
        /*0a22*/ 	.byte	0x0d
	.zero		1


	//   ....[147]....
        /*0a24*/ 	.word	0x00005630
        /*0a28*/ 	.word	0x000000ff
        /*0a2c*/ 	.word	0x00000000
        /*0a30*/ 	.short	0x0101
        /*0a32*/ 	.byte	0x15
	.zero		1


	//   ....[148]....
        /*0a34*/ 	.word	0x000056e0
        /*0a38*/ 	.word	0x000000ff
        /*0a3c*/ 	.word	0x00000000
        /*0a40*/ 	.short	0x010a
        /*0a42*/ 	.byte	0x04
	.zero		1


	//   ....[149]....
        /*0a44*/ 	.word	0x00005780
        /*0a48*/ 	.word	0x00000000
        /*0a4c*/ 	.word	0x00000000
        /*0a50*/ 	.short	0x010a
        /*0a52*/ 	.byte	0xff
	.zero		1


	//   ....[150]....
        /*0a54*/ 	.word	0x00005ac0
        /*0a58*/ 	.word	0x00000000
        /*0a5c*/ 	.word	0x00000210
        /*0a60*/ 	.short	0x010a
        /*0a62*/ 	.byte	0xff
	.zero		1


	//   ....[151]....
        /*0a64*/ 	.word	0x00005bd0
        /*0a68*/ 	.word	0x00000000
        /*0a6c*/ 	.word	0x00000000
        /*0a70*/ 	.short	0x0101
        /*0a72*/ 	.byte	0xff
	.zero		1


	//   ....[152]....
        /*0a74*/ 	.word	0x00006510
        /*0a78*/ 	.word	0x00000000
        /*0a7c*/ 	.word	0x000001e0
        /*0a80*/ 	.short	0x010a
        /*0a82*/ 	.byte	0xff
	.zero		1


	//   ....[153]....
        /*0a84*/ 	.word	0x00006530
        /*0a88*/ 	.word	0x00000011
        /*0a8c*/ 	.word	0x00000230
        /*0a90*/ 	.short	0x010a
        /*0a92*/ 	.byte	0xff
	.zero		1


	//   ....[154]....
        /*0a94*/ 	.word	0x00006640
        /*0a98*/ 	.word	0x00000000
        /*0a9c*/ 	.word	0x000001e0
        /*0aa0*/ 	.short	0x010a
        /*0aa2*/ 	.byte	0xff
	.zero		1


	//   ....[155]....
        /*0aa4*/ 	.word	0x000067e0
        /*0aa8*/ 	.word	0x00000011
        /*0aac*/ 	.word	0x00000230
        /*0ab0*/ 	.short	0x010a
        /*0ab2*/ 	.byte	0xff
	.zero		1


	//   ....[156]....
        /*0ab4*/ 	.word	0x00007170
        /*0ab8*/ 	.word	0x000000ff
        /*0abc*/ 	.word	0x00000000
        /*0ac0*/ 	.short	0x0101
        /*0ac2*/ 	.byte	0x05
	.zero		1


	//   ....[157]....
        /*0ac4*/ 	.word	0x00007520
        /*0ac8*/ 	.word	0x00000000
        /*0acc*/ 	.word	0x00000000
        /*0ad0*/ 	.short	0x0101
        /*0ad2*/ 	.byte	0xff
	.zero		1


	//   ....[158]....
        /*0ad4*/ 	.word	0x000077c0
        /*0ad8*/ 	.word	0x00000002
        /*0adc*/ 	.word	0x00000280
        /*0ae0*/ 	.short	0x010a
        /*0ae2*/ 	.byte	0xff
	.zero		1


	//   ....[159]....
        /*0ae4*/ 	.word	0x00007820
        /*0ae8*/ 	.word	0x00000002
        /*0aec*/ 	.word	0x000000f0
        /*0af0*/ 	.short	0x010a
        /*0af2*/ 	.byte	0xff
	.zero		1


	//   ....[160]....
        /*0af4*/ 	.word	0x00007880
        /*0af8*/ 	.word	0x00000002
        /*0afc*/ 	.word	0x000000f0
        /*0b00*/ 	.short	0x010a
        /*0b02*/ 	.byte	0xff
	.zero		1


	//   ....[161]....
        /*0b04*/ 	.word	0x000078d0
        /*0b08*/ 	.word	0x00000002
        /*0b0c*/ 	.word	0x00000210
        /*0b10*/ 	.short	0x010a
        /*0b12*/ 	.byte	0xff
	.zero		1


	//   ....[162]....
        /*0b14*/ 	.word	0x00007930
        /*0b18*/ 	.word	0x00000000
        /*0b1c*/ 	.word	0x00000000
        /*0b20*/ 	.short	0x010a
        /*0b22*/ 	.byte	0xff
	.zero		1


	//   ....[163]....
        /*0b24*/ 	.word	0x00007990
        /*0b28*/ 	.word	0x00000000
        /*0b2c*/ 	.word	0x00000000
        /*0b30*/ 	.short	0x010a
        /*0b32*/ 	.byte	0xff
	.zero		1


	//   ....[164]....
        /*0b34*/ 	.word	0x000079f0
        /*0b38*/ 	.word	0x00000000
        /*0b3c*/ 	.word	0x00000000
        /*0b40*/ 	.short	0x010a
        /*0b42*/ 	.byte	0xff
	.zero		1


	//   ....[165]....
        /*0b44*/ 	.word	0x00007a50
        /*0b48*/ 	.word	0x00000000
        /*0b4c*/ 	.word	0x00000000
        /*0b50*/ 	.short	0x010a
        /*0b52*/ 	.byte	0xff
	.zero		1


	//   ....[166]....
        /*0b54*/ 	.word	0x00007ab0
        /*0b58*/ 	.word	0x00000000
        /*0b5c*/ 	.word	0x00000000
        /*0b60*/ 	.short	0x010a
        /*0b62*/ 	.byte	0xff
	.zero		1


	//   ....[167]....
        /*0b64*/ 	.word	0x00007b10
        /*0b68*/ 	.word	0x00000000
        /*0b6c*/ 	.word	0x00000000
        /*0b70*/ 	.short	0x010a
        /*0b72*/ 	.byte	0xff
	.zero		1


	//   ....[168]....
        /*0b74*/ 	.word	0x00007b70
        /*0b78*/ 	.word	0x00000000
        /*0b7c*/ 	.word	0x00000000
        /*0b80*/ 	.short	0x010a
        /*0b82*/ 	.byte	0xff
	.zero		1


	//   ....[169]....
        /*0b84*/ 	.word	0x00007bd0
        /*0b88*/ 	.word	0x00000000
        /*0b8c*/ 	.word	0x00000000
        /*0b90*/ 	.short	0x010a
        /*0b92*/ 	.byte	0xff
	.zero		1


	//   ....[170]....
        /*0b94*/ 	.word	0x00007c30
        /*0b98*/ 	.word	0x00000000
        /*0b9c*/ 	.word	0x00000000
        /*0ba0*/ 	.short	0x010a
        /*0ba2*/ 	.byte	0xff
	.zero		1


	//   ....[171]....
        /*0ba4*/ 	.word	0x00007c90
        /*0ba8*/ 	.word	0x00000000
        /*0bac*/ 	.word	0x00000000
        /*0bb0*/ 	.short	0x010a
        /*0bb2*/ 	.byte	0xff
	.zero		1


	//   ....[172]....
        /*0bb4*/ 	.word	0x00007cf0
        /*0bb8*/ 	.word	0x00000000
        /*0bbc*/ 	.word	0x00000000
        /*0bc0*/ 	.short	0x010a
        /*0bc2*/ 	.byte	0xff
	.zero		1


	//   ....[173]....
        /*0bc4*/ 	.word	0x00007d50
        /*0bc8*/ 	.word	0x00000000
        /*0bcc*/ 	.word	0x00000000
        /*0bd0*/ 	.short	0x010a
        /*0bd2*/ 	.byte	0xff
	.zero		1


	//   ....[174]....
        /*0bd4*/ 	.word	0x00007db0
        /*0bd8*/ 	.word	0x00000000
        /*0bdc*/ 	.word	0x00000000
        /*0be0*/ 	.short	0x010a
        /*0be2*/ 	.byte	0xff
	.zero		1


	//   ....[175]....
        /*0be4*/ 	.word	0x00007e10
        /*0be8*/ 	.word	0x00000000
        /*0bec*/ 	.word	0x00000000
        /*0bf0*/ 	.short	0x010a
        /*0bf2*/ 	.byte	0xff
	.zero		1


	//   ....[176]....
        /*0bf4*/ 	.word	0x00007e70
        /*0bf8*/ 	.word	0x00000000
        /*0bfc*/ 	.word	0x00000000
        /*0c00*/ 	.short	0x010a
        /*0c02*/ 	.byte	0xff
	.zero		1


	//   ....[177]....
        /*0c04*/ 	.word	0x00007ed0
        /*0c08*/ 	.word	0x00000000
        /*0c0c*/ 	.word	0x00000000
        /*0c10*/ 	.short	0x010a
        /*0c12*/ 	.byte	0xff
	.zero		1


	//   ....[178]....
        /*0c14*/ 	.word	0x00007f30
        /*0c18*/ 	.word	0x00000000
        /*0c1c*/ 	.word	0x00000000
        /*0c20*/ 	.short	0x010a
        /*0c22*/ 	.byte	0xff
	.zero		1


	//   ....[179]....
        /*0c24*/ 	.word	0x00007f90
        /*0c28*/ 	.word	0x00000000
        /*0c2c*/ 	.word	0x00000000
        /*0c30*/ 	.short	0x010a
        /*0c32*/ 	.byte	0xff
	.zero		1


	//   ....[180]....
        /*0c34*/ 	.word	0x00007ff0
        /*0c38*/ 	.word	0x00000000
        /*0c3c*/ 	.word	0x00000000
        /*0c40*/ 	.short	0x010a
        /*0c42*/ 	.byte	0xff
	.zero		1


	//   ....[181]....
        /*0c44*/ 	.word	0x00008050
        /*0c48*/ 	.word	0x00000000
        /*0c4c*/ 	.word	0x00000000
        /*0c50*/ 	.short	0x010a
        /*0c52*/ 	.byte	0xff
	.zero		1


	//   ....[182]....
        /*0c54*/ 	.word	0x000080b0
        /*0c58*/ 	.word	0x00000000
        /*0c5c*/ 	.word	0x00000000
        /*0c60*/ 	.short	0x010a
        /*0c62*/ 	.byte	0xff
	.zero		1


	//   ....[183]....
        /*0c64*/ 	.word	0x00008110
        /*0c68*/ 	.word	0x00000000
        /*0c6c*/ 	.word	0x00000000
        /*0c70*/ 	.short	0x010a
        /*0c72*/ 	.byte	0xff
	.zero		1


	//   ....[184]....
        /*0c74*/ 	.word	0x00008170
        /*0c78*/ 	.word	0x00000000
        /*0c7c*/ 	.word	0x00000000
        /*0c80*/ 	.short	0x010a
        /*0c82*/ 	.byte	0xff
	.zero		1


	//   ....[185]....
        /*0c84*/ 	.word	0x000081d0
        /*0c88*/ 	.word	0x00000000
        /*0c8c*/ 	.word	0x00000000
        /*0c90*/ 	.short	0x010a
        /*0c92*/ 	.byte	0xff
	.zero		1


	//   ....[186]....
        /*0c94*/ 	.word	0x00008230
        /*0c98*/ 	.word	0x00000000
        /*0c9c*/ 	.word	0x00000000
        /*0ca0*/ 	.short	0x010a
        /*0ca2*/ 	.byte	0xff
	.zero		1


	//   ....[187]....
        /*0ca4*/ 	.word	0x00008290
        /*0ca8*/ 	.word	0x00000000
        /*0cac*/ 	.word	0x00000000
        /*0cb0*/ 	.short	0x010a
        /*0cb2*/ 	.byte	0xff
	.zero		1


	//   ....[188]....
        /*0cb4*/ 	.word	0x000082f0
        /*0cb8*/ 	.word	0x00000000
        /*0cbc*/ 	.word	0x00000000
        /*0cc0*/ 	.short	0x010a
        /*0cc2*/ 	.byte	0xff
	.zero		1


	//   ....[189]....
        /*0cc4*/ 	.word	0x00008350
        /*0cc8*/ 	.word	0x00000000
        /*0ccc*/ 	.word	0x00000000
        /*0cd0*/ 	.short	0x010a
        /*0cd2*/ 	.byte	0xff
	.zero		1


	//   ....[190]....
        /*0cd4*/ 	.word	0x000083b0
        /*0cd8*/ 	.word	0x00000000
        /*0cdc*/ 	.word	0x00000000
        /*0ce0*/ 	.short	0x010a
        /*0ce2*/ 	.byte	0xff
	.zero		1


	//   ....[191]....
        /*0ce4*/ 	.word	0x00008400
        /*0ce8*/ 	.word	0x00000000
        /*0cec*/ 	.word	0x00000270
        /*0cf0*/ 	.short	0x010a
        /*0cf2*/ 	.byte	0xff
	.zero		1


	//   ....[192]....
        /*0cf4*/ 	.word	0x00008460
        /*0cf8*/ 	.word	0x00000000
        /*0cfc*/ 	.word	0x00000220
        /*0d00*/ 	.short	0x010a
        /*0d02*/ 	.byte	0xff
	.zero		1


	//   ....[193]....
        /*0d04*/ 	.word	0x000084b0
        /*0d08*/ 	.word	0x00000000
        /*0d0c*/ 	.word	0x00000210
        /*0d10*/ 	.short	0x010a
        /*0d12*/ 	.byte	0xff
	.zero		1


	//   ....[194]....
        /*0d14*/ 	.word	0x00008510
        /*0d18*/ 	.word	0x00000000
        /*0d1c*/ 	.word	0x00000220
        /*0d20*/ 	.short	0x010a
        /*0d22*/ 	.byte	0xff
	.zero		1


	//   ....[195]....
        /*0d24*/ 	.word	0x00008560
        /*0d28*/ 	.word	0x00000000
        /*0d2c*/ 	.word	0x00000210
        /*0d30*/ 	.short	0x010a
        /*0d32*/ 	.byte	0xff
	.zero		1


	//   ....[196]....
        /*0d34*/ 	.word	0x000085c0
        /*0d38*/ 	.word	0x00000002
        /*0d3c*/ 	.word	0x00000250
        /*0d40*/ 	.short	0x010a
        /*0d42*/ 	.byte	0xff
	.zero		1


	//   ....[197]....
        /*0d44*/ 	.word	0x00008620
        /*0d48*/ 	.word	0x00000000
        /*0d4c*/ 	.word	0x00000000
        /*0d50*/ 	.short	0x010a
        /*0d52*/ 	.byte	0xff
	.zero		1


	//   ....[198]....
        /*0d54*/ 	.word	0x00008680
        /*0d58*/ 	.word	0x00000000
        /*0d5c*/ 	.word	0x00000000
        /*0d60*/ 	.short	0x010a
        /*0d62*/ 	.byte	0xff
	.zero		1


	//   ....[199]....
        /*0d64*/ 	.word	0x000086e0
        /*0d68*/ 	.word	0x00000000
        /*0d6c*/ 	.word	0x00000000
        /*0d70*/ 	.short	0x010a
        /*0d72*/ 	.byte	0xff
	.zero		1


	//   ....[200]....
        /*0d74*/ 	.word	0x00008740
        /*0d78*/ 	.word	0x00000000
        /*0d7c*/ 	.word	0x00000000
        /*0d80*/ 	.short	0x010a
        /*0d82*/ 	.byte	0xff
	.zero		1


	//   ....[201]....
        /*0d84*/ 	.word	0x000087a0
        /*0d88*/ 	.word	0x00000000
        /*0d8c*/ 	.word	0x00000000
        /*0d90*/ 	.short	0x010a
        /*0d92*/ 	.byte	0xff
	.zero		1


	//   ....[202]....
        /*0d94*/ 	.word	0x000087f0
        /*0d98*/ 	.word	0x00000000
        /*0d9c*/ 	.word	0x00000210
        /*0da0*/ 	.short	0x010a
        /*0da2*/ 	.byte	0xff
	.zero		1


	//   ....[203]....
        /*0da4*/ 	.word	0x00008850
        /*0da8*/ 	.word	0x00000000
        /*0dac*/ 	.word	0x00000208
        /*0db0*/ 	.short	0x010a
        /*0db2*/ 	.byte	0xff
	.zero		1


	//   ....[204]....
        /*0db4*/ 	.word	0x000088b0
        /*0db8*/ 	.word	0x00000000
        /*0dbc*/ 	.word	0x000001f0
        /*0dc0*/ 	.short	0x010a
        /*0dc2*/ 	.byte	0xff
	.zero		1


	//   ....[205]....
        /*0dc4*/ 	.word	0x00008910
        /*0dc8*/ 	.word	0x00000000
        /*0dcc*/ 	.word	0x00000000
        /*0dd0*/ 	.short	0x010a
        /*0dd2*/ 	.byte	0xff
	.zero		1


	//   ....[206]....
        /*0dd4*/ 	.word	0x00008960
        /*0dd8*/ 	.word	0x00000000
        /*0ddc*/ 	.word	0x00000210
        /*0de0*/ 	.short	0x010a
        /*0de2*/ 	.byte	0xff
	.zero		1


	//   ....[207]....
        /*0de4*/ 	.word	0x000089b0
        /*0de8*/ 	.word	0x00000000
        /*0dec*/ 	.word	0x000001e0
        /*0df0*/ 	.short	0x010a
        /*0df2*/ 	.byte	0xff
	.zero		1


	//   ....[208]....
        /*0df4*/ 	.word	0x00008a00
        /*0df8*/ 	.word	0x00000011
        /*0dfc*/ 	.word	0x00000230
        /*0e00*/ 	.short	0x010a
        /*0e02*/ 	.byte	0xff
	.zero		1


	//----- nvinfo : EIATTR_NUM_MBARRIERS
	.align		4
.L_47:
        /*0e04*/ 	.byte	0x03, 0x38
        /*0e06*/ 	.short	0x0052


	//----- nvinfo : EIATTR_EXIT_INSTR_OFFSETS
	.align		4
        /*0e08*/ 	.byte	0x04, 0x1c
        /*0e0a*/ 	.short	(.L_49 - .L_48)


	//   ....[0]....
.L_48:
        /*0e0c*/ 	.word	0x000036d0


	//   ....[1]....
        /*0e10*/ 	.word	0x00003bc0


	//   ....[2]....
        /*0e14*/ 	.word	0x00003c20


	//   ....[3]....
        /*0e18*/ 	.word	0x00004a90


	//   ....[4]....
        /*0e1c*/ 	.word	0x000057b0


	//   ....[5]....
        /*0e20*/ 	.word	0x000057f0


	//   ....[6]....
        /*0e24*/ 	.word	0x000076d0


	//   ....[7]....
        /*0e28*/ 	.word	0x00007750


	//   ....[8]....
        /*0e2c*/ 	.word	0x00007780


	//   ....[9]....
        /*0e30*/ 	.word	0x000077b0


	//----- nvinfo : EIATTR_MAX_THREADS
	.align		4
.L_49:
        /*0e34*/ 	.byte	0x04, 0x05
        /*0e36*/ 	.short	(.L_51 - .L_50)
.L_50:
        /*0e38*/ 	.word	0x00000100
        /*0e3c*/ 	.word	0x00000001
        /*0e40*/ 	.word	0x00000001


	//----- nvinfo : EIATTR_CRS_STACK_SIZE
	.align		4
.L_51:
        /*0e44*/ 	.byte	0x04, 0x1e
        /*0e46*/ 	.short	(.L_53 - .L_52)
.L_52:
        /*0e48*/ 	.word	0x00000000


	//----- nvinfo : EIATTR_CBANK_PARAM_SIZE
	.align		4
.L_53:
        /*0e4c*/ 	.byte	0x03, 0x19
        /*0e4e*/ 	.short	0x0800


	//----- nvinfo : EIATTR_PARAM_CBANK
	.align		4
        /*0e50*/ 	.byte	0x04, 0x0a
        /*0e52*/ 	.short	(.L_55 - .L_54)
	.align		4
.L_54:
        /*0e54*/ 	.word	index@(.nv.constant0._ZN7cutlass13device_kernelINS_4gemm6kernel13GemmUniversalIN4cute5tupleIJiiiiEEENS1_10collective13CollectiveMmaINS1_35MainloopSm100TmaUmmaWarpSpecializedILi30ELi2ELi4ENS5_IJNS4_1CILi1EEESB_SB_EEEEENS5_IJNSA_ILi64EEENSA_ILi48EEENSA_ILi32EEEEEENS_6half_tENS5_IJlSB_lEEESI_SJ_NS4_8TiledMMAINS4_8MMA_AtomIJNS4_20SM100_MMA_F16BF16_SSISI_SI_fLi64ELi48ELNS4_4UMMA5MajorE0ELSO_0ELNSN_7ScaleInE0ELSP_0EEEEEENS4_6LayoutISC_NS5_IJNSA_ILi0EEEST_ST_EEEEENS5_IJNS4_10UnderscoreESW_SW_EEEEENS4_13SM90_TMA_LOADENS4_14ComposedLayoutINS4_7SwizzleILi2ELi4ELi3EEENS4_18smem_ptr_flag_bitsILi16EEENSS_INS5_IJNSA_ILi8EEESG_EEENS5_IJSG_SB_EEEEEEEvNS4_8identityESZ_S19_vS1A_EENS_8epilogue10collective18CollectiveEpilogueINS1C_23Sm100TmaWarpSpecializedILi2ELi1ELi24ELb1ELb0EEEJSH_NS5_IJNSS_ISE_SB_EENSS_ISF_SB_EEEEESI_SJ_SI_SJ_NS1C_6fusion15FusionCallbacksIS1G_NS1K_17LinearCombinationISI_fSI_fLNS_15FloatRoundStyleE2EEESH_S1J_JEEENS4_5SM1004TMEM4LOAD26SM100_TMEM_LOAD_16dp256b2xESZ_NS10_INS11_ILi1ELi4ELi3EEES14_NSS_INS5_IJS15_NSA_ILi16EEEEEENS5_IJS1V_SB_EEEEEEENS4_17SM75_U32x4_LDSM_NENS4_14SM90_TMA_STOREES1Z_NS4_17SM90_U32x4_STSM_NENS4_39AutoVectorizingCopyWithAssumedAlignmentILi128EEEEEEvvEEEEvNT_6ParamsE)
        /*0e58*/ 	.short	0x0380
        /*0e5a*/ 	.short	0x0800


	//----- nvinfo : EIATTR_SW_WAR
	.align		4
.L_55:
        /*0e5c*/ 	.byte	0x04, 0x36
        /*0e5e*/ 	.short	(.L_57 - .L_56)
.L_56:
        /*0e60*/ 	.word	0x00000008
.L_57:


//--------------------- .nv.callgraph             --------------------------
	.section	.nv.callgraph,"",@"SHT_CUDA_CALLGRAPH"
	.align	4
	.sectionentsize	8
	.align		4
        /*0000*/ 	.word	0x00000000
	.align		4
        /*0004*/ 	.word	0xffffffff
	.align		4
        /*0008*/ 	.word	index@(_ZN7cutlass13device_kernelINS_4gemm6kernel13GemmUniversalIN4cute5tupleIJiiiiEEENS1_10collective13CollectiveMmaINS1_35MainloopSm100TmaUmmaWarpSpecializedILi30ELi2ELi4ENS5_IJNS4_1CILi1EEESB_SB_EEEEENS5_IJNSA_ILi64EEENSA_ILi48EEENSA_ILi32EEEEEENS_6half_tENS5_IJlSB_lEEESI_SJ_NS4_8TiledMMAINS4_8MMA_AtomIJNS4_20SM100_MMA_F16BF16_SSISI_SI_fLi64ELi48ELNS4_4UMMA5MajorE0ELSO_0ELNSN_7ScaleInE0ELSP_0EEEEEENS4_6LayoutISC_NS5_IJNSA_ILi0EEEST_ST_EEEEENS5_IJNS4_10UnderscoreESW_SW_EEEEENS4_13SM90_TMA_LOADENS4_14ComposedLayoutINS4_7SwizzleILi2ELi4ELi3EEENS4_18smem_ptr_flag_bitsILi16EEENSS_INS5_IJNSA_ILi8EEESG_EEENS5_IJSG_SB_EEEEEEEvNS4_8identityESZ_S19_vS1A_EENS_8epilogue10collective18CollectiveEpilogueINS1C_23Sm100TmaWarpSpecializedILi2ELi1ELi24ELb1ELb0EEEJSH_NS5_IJNSS_ISE_SB_EENSS_ISF_SB_EEEEESI_SJ_SI_SJ_NS1C_6fusion15FusionCallbacksIS1G_NS1K_17LinearCombinationISI_fSI_fLNS_15FloatRoundStyleE2EEESH_S1J_JEEENS4_5SM1004TMEM4LOAD26SM100_TMEM_LOAD_16dp256b2xESZ_NS10_INS11_ILi1ELi4ELi3EEES14_NSS_INS5_IJS15_NSA_ILi16EEEEEENS5_IJS1V_SB_EEEEEEENS4_17SM75_U32x4_LDSM_NENS4_14SM90_TMA_STOREES1Z_NS4_17SM90_U32x4_STSM_NENS4_39AutoVectorizingCopyWithAssumedAlignmentILi128EEEEEEvvEEEEvNT_6ParamsE)
	.align		4
        /*000c*/ 	.word	index@(__assertfail)
	.align		4
        /*0010*/ 	.word	0x00000000
	.align		4
        /*0014*/ 	.word	0xfffffffe
	.align		4
        /*0018*/ 	.word	0x00000000
	.align		4
        /*001c*/ 	.word	0xfffffffd
	.align		4
        /*0020*/ 	.word	0x00000000
	.align		4
        /*0024*/ 	.word	0xfffffffc


//--------------------- .nv.constant4             --------------------------
	.section	.nv.constant4,"a",@progbits
	.align	8
	.align		8
.nv.constant4:
        /*0000*/ 	.dword	__assertfail
	.align		8
        /*0008*/ 	.dword	__unnamed_1
	.align		8
        /*0010*/ 	.dword	__unnamed_2
	.align		8
        /*0018*/ 	.dword	_ZN39_INTERNAL_893779eb_4_k_cu_da8c71a9_26664cuda3std3__45__cpo5beginE
	.align		8
        /*0020*/ 	.dword	_ZN39_INTERNAL_893779eb_4_k_cu_da8c71a9_26664cuda3std3__45__cpo3endE
	.align		8
        /*0028*/ 	.dword	_ZN39_INTERNAL_893779eb_4_k_cu_da8c71a9_26664cuda3std3__45__cpo6cbeginE
	.align		8
        /*0030*/ 	.dword	_ZN39_INTERNAL_893779eb_4_k_cu_da8c71a9_26664cuda3std3__45__cpo4cendE
	.align		8
        /*0038*/ 	.dword	_ZN39_INTERNAL_893779eb_4_k_cu_da8c71a9_26664cuda3std3__441_GLOBAL__N__893779eb_4_k_cu_da8c71a9_26666ignoreE
	.align		8
        /*0040*/ 	.dword	_ZN39_INTERNAL_893779eb_4_k_cu_da8c71a9_26664cuda3std3__419piecewise_constructE
	.align		8
        /*0048*/ 	.dword	_ZN39_INTERNAL_893779eb_4_k_cu_da8c71a9_26664cuda3std3__48in_placeE
	.align		8
        /*0050*/ 	.dword	_ZN39_INTERNAL_893779eb_4_k_cu_da8c71a9_26664cuda3std6ranges3__45__cpo4swapE
	.align		8
        /*0058*/ 	.dword	_ZN39_INTERNAL_893779eb_4_k_cu_da8c71a9_26664cuda3std6ranges3__45__cpo9iter_moveE
	.align		8
        /*0060*/ 	.dword	_ZN39_INTERNAL_893779eb_4_k_cu_da8c71a9_26664cute7productE
	.align		8
        /*0068*/ 	.dword	_ZN39_INTERNAL_893779eb_4_k_cu_da8c71a9_26664cute1_E
	.align		8
        /*0070*/ 	.dword	$str$25
	.align		8
        /*0078*/ 	.dword	$str$26
	.align		8
        /*0080*/ 	.dword	$str$27
	.align		8
        /*0088*/ 	.dword	$str$28


//--------------------- .text._ZN7cutlass13device_kernelINS_4gemm6kernel13GemmUniversalIN4cute5tupleIJiiiiEEENS1_10collective13CollectiveMmaINS1_35MainloopSm100TmaUmmaWarpSpecializedILi30ELi2ELi4ENS5_IJNS4_1CILi1EEESB_SB_EEEEENS5_IJNSA_ILi64EEENSA_ILi48EEENSA_ILi32EEEEEENS_6half_tENS5_IJlSB_lEEESI_SJ_NS4_8TiledMMAINS4_8MMA_AtomIJNS4_20SM100_MMA_F16BF16_SSISI_SI_fLi64ELi48ELNS4_4UMMA5MajorE0ELSO_0ELNSN_7ScaleInE0ELSP_0EEEEEENS4_6LayoutISC_NS5_IJNSA_ILi0EEEST_ST_EEEEENS5_IJNS4_10UnderscoreESW_SW_EEEEENS4_13SM90_TMA_LOADENS4_14ComposedLayoutINS4_7SwizzleILi2ELi4ELi3EEENS4_18smem_ptr_flag_bitsILi16EEENSS_INS5_IJNSA_ILi8EEESG_EEENS5_IJSG_SB_EEEEEEEvNS4_8identityESZ_S19_vS1A_EENS_8epilogue10collective18CollectiveEpilogueINS1C_23Sm100TmaWarpSpecializedILi2ELi1ELi24ELb1ELb0EEEJSH_NS5_IJNSS_ISE_SB_EENSS_ISF_SB_EEEEESI_SJ_SI_SJ_NS1C_6fusion15FusionCallbacksIS1G_NS1K_17LinearCombinationISI_fSI_fLNS_15FloatRoundStyleE2EEESH_S1J_JEEENS4_5SM1004TMEM4LOAD26SM100_TMEM_LOAD_16dp256b2xESZ_NS10_INS11_ILi1ELi4ELi3EEES14_NSS_INS5_IJS15_NSA_ILi16EEEEEENS5_IJS1V_SB_EEEEEEENS4_17SM75_U32x4_LDSM_NENS4_14SM90_TMA_STOREES1Z_NS4_17SM90_U32x4_STSM_NENS4_39AutoVectorizingCopyWithAssumedAlignmentILi128EEEEEEvvEEEEvNT_6ParamsE --------------------------
	.section	.text._ZN7cutlass13device_kernelINS_4gemm6kernel13GemmUniversalIN4cute5tupleIJiiiiEEENS1_10collective13CollectiveMmaINS1_35MainloopSm100TmaUmmaWarpSpecializedILi30ELi2ELi4ENS5_IJNS4_1CILi1EEESB_SB_EEEEENS5_IJNSA_ILi64EEENSA_ILi48EEENSA_ILi32EEEEEENS_6half_tENS5_IJlSB_lEEESI_SJ_NS4_8TiledMMAINS4_8MMA_AtomIJNS4_20SM100_MMA_F16BF16_SSISI_SI_fLi64ELi48ELNS4_4UMMA5MajorE0ELSO_0ELNSN_7ScaleInE0ELSP_0EEEEEENS4_6LayoutISC_NS5_IJNSA_ILi0EEEST_ST_EEEEENS5_IJNS4_10UnderscoreESW_SW_EEEEENS4_13SM90_TMA_LOADENS4_14ComposedLayoutINS4_7SwizzleILi2ELi4ELi3EEENS4_18smem_ptr_flag_bitsILi16EEENSS_INS5_IJNSA_ILi8EEESG_EEENS5_IJSG_SB_EEEEEEEvNS4_8identityESZ_S19_vS1A_EENS_8epilogue10collective18CollectiveEpilogueINS1C_23Sm100TmaWarpSpecializedILi2ELi1ELi24ELb1ELb0EEEJSH_NS5_IJNSS_ISE_SB_EENSS_ISF_SB_EEEEESI_SJ_SI_SJ_NS1C_6fusion15FusionCallbacksIS1G_NS1K_17LinearCombinationISI_fSI_fLNS_15FloatRoundStyleE2EEESH_S1J_JEEENS4_5SM1004TMEM4LOAD26SM100_TMEM_LOAD_16dp256b2xESZ_NS10_INS11_ILi1ELi4ELi3EEES14_NSS_INS5_IJS15_NSA_ILi16EEEEEENS5_IJS1V_SB_EEEEEEENS4_17SM75_U32x4_LDSM_NENS4_14SM90_TMA_STOREES1Z_NS4_17SM90_U32x4_STSM_NENS4_39AutoVectorizingCopyWithAssumedAlignmentILi128EEEEEEvvEEEEvNT_6ParamsE,"ax",@progbits
	.align	128
.text._ZN7cutlass13device_kernelINS_4gemm6kernel13GemmUniversalIN4cute5tupleIJiiiiEEENS1_10collective13CollectiveMmaINS1_35MainloopSm100TmaUmmaWarpSpecializedILi30ELi2ELi4ENS5_IJNS4_1CILi1EEESB_SB_EEEEENS5_IJNSA_ILi64EEENSA_ILi48EEENSA_ILi32EEEEEENS_6half_tENS5_IJlSB_lEEESI_SJ_NS4_8TiledMMAINS4_8MMA_AtomIJNS4_20SM100_MMA_F16BF16_SSISI_SI_fLi64ELi48ELNS4_4UMMA5MajorE0ELSO_0ELNSN_7ScaleInE0ELSP_0EEEEEENS4_6LayoutISC_NS5_IJNSA_ILi0EEEST_ST_EEEEENS5_IJNS4_10UnderscoreESW_SW_EEEEENS4_13SM90_TMA_LOADENS4_14ComposedLayoutINS4_7SwizzleILi2ELi4ELi3EEENS4_18smem_ptr_flag_bitsILi16EEENSS_INS5_IJNSA_ILi8EEESG_EEENS5_IJSG_SB_EEEEEEEvNS4_8identityESZ_S19_vS1A_EENS_8epilogue10collective18CollectiveEpilogueINS1C_23Sm100TmaWarpSpecializedILi2ELi1ELi24ELb1ELb0EEEJSH_NS5_IJNSS_ISE_SB_EENSS_ISF_SB_EEEEESI_SJ_SI_SJ_NS1C_6fusion15FusionCallbacksIS1G_NS1K_17LinearCombinationISI_fSI_fLNS_15FloatRoundStyleE2EEESH_S1J_JEEENS4_5SM1004TMEM4LOAD26SM100_TMEM_LOAD_16dp256b2xESZ_NS10_INS11_ILi1ELi4ELi3EEES14_NSS_INS5_IJS15_NSA_ILi16EEEEEENS5_IJS1V_SB_EEEEEEENS4_17SM75_U32x4_LDSM_NENS4_14SM90_TMA_STOREES1Z_NS4_17SM90_U32x4_STSM_NENS4_39AutoVectorizingCopyWithAssumedAlignmentILi128EEEEEEvvEEEEvNT_6ParamsE:
        .type           _ZN7cutlass13device_kernelINS_4gemm6kernel13GemmUniversalIN4cute5tupleIJiiiiEEENS1_10collective13CollectiveMmaINS1_35MainloopSm100TmaUmmaWarpSpecializedILi30ELi2ELi4ENS5_IJNS4_1CILi1EEESB_SB_EEEEENS5_IJNSA_ILi64EEENSA_ILi48EEENSA_ILi32EEEEEENS_6half_tENS5_IJlSB_lEEESI_SJ_NS4_8TiledMMAINS4_8MMA_AtomIJNS4_20SM100_MMA_F16BF16_SSISI_SI_fLi64ELi48ELNS4_4UMMA5MajorE0ELSO_0ELNSN_7ScaleInE0ELSP_0EEEEEENS4_6LayoutISC_NS5_IJNSA_ILi0EEEST_ST_EEEEENS5_IJNS4_10UnderscoreESW_SW_EEEEENS4_13SM90_TMA_LOADENS4_14ComposedLayoutINS4_7SwizzleILi2ELi4ELi3EEENS4_18smem_ptr_flag_bitsILi16EEENSS_INS5_IJNSA_ILi8EEESG_EEENS5_IJSG_SB_EEEEEEEvNS4_8identityESZ_S19_vS1A_EENS_8epilogue10collective18CollectiveEpilogueINS1C_23Sm100TmaWarpSpecializedILi2ELi1ELi24ELb1ELb0EEEJSH_NS5_IJNSS_ISE_SB_EENSS_ISF_SB_EEEEESI_SJ_SI_SJ_NS1C_6fusion15FusionCallbacksIS1G_NS1K_17LinearCombinationISI_fSI_fLNS_15FloatRoundStyleE2EEESH_S1J_JEEENS4_5SM1004TMEM4LOAD26SM100_TMEM_LOAD_16dp256b2xESZ_NS10_INS11_ILi1ELi4ELi3EEES14_NSS_INS5_IJS15_NSA_ILi16EEEEEENS5_IJS1V_SB_EEEEEEENS4_17SM75_U32x4_LDSM_NENS4_14SM90_TMA_STOREES1Z_NS4_17SM90_U32x4_STSM_NENS4_39AutoVectorizingCopyWithAssumedAlignmentILi128EEEEEEvvEEEEvNT_6ParamsE,@function
        .size           _ZN7cutlass13device_kernelINS_4gemm6kernel13GemmUniversalIN4cute5tupleIJiiiiEEENS1_10collective13CollectiveMmaINS1_35MainloopSm100TmaUmmaWarpSpecializedILi30ELi2ELi4ENS5_IJNS4_1CILi1EEESB_SB_EEEEENS5_IJNSA_ILi64EEENSA_ILi48EEENSA_ILi32EEEEEENS_6half_tENS5_IJlSB_lEEESI_SJ_NS4_8TiledMMAINS4_8MMA_AtomIJNS4_20SM100_MMA_F16BF16_SSISI_SI_fLi64ELi48ELNS4_4UMMA5MajorE0ELSO_0ELNSN_7ScaleInE0ELSP_0EEEEEENS4_6LayoutISC_NS5_IJNSA_ILi0EEEST_ST_EEEEENS5_IJNS4_10UnderscoreESW_SW_EEEEENS4_13SM90_TMA_LOADENS4_14ComposedLayoutINS4_7SwizzleILi2ELi4ELi3EEENS4_18smem_ptr_flag_bitsILi16EEENSS_INS5_IJNSA_ILi8EEESG_EEENS5_IJSG_SB_EEEEEEEvNS4_8identityESZ_S19_vS1A_EENS_8epilogue10collective18CollectiveEpilogueINS1C_23Sm100TmaWarpSpecializedILi2ELi1ELi24ELb1ELb0EEEJSH_NS5_IJNSS_ISE_SB_EENSS_ISF_SB_EEEEESI_SJ_SI_SJ_NS1C_6fusion15FusionCallbacksIS1G_NS1K_17LinearCombinationISI_fSI_fLNS_15FloatRoundStyleE2EEESH_S1J_JEEENS4_5SM1004TMEM4LOAD26SM100_TMEM_LOAD_16dp256b2xESZ_NS10_INS11_ILi1ELi4ELi3EEES14_NSS_INS5_IJS15_NSA_ILi16EEEEEENS5_IJS1V_SB_EEEEEEENS4_17SM75_U32x4_LDSM_NENS4_14SM90_TMA_STOREES1Z_NS4_17SM90_U32x4_STSM_NENS4_39AutoVectorizingCopyWithAssumedAlignmentILi128EEEEEEvvEEEEvNT_6ParamsE,(.L_x_218 - _ZN7cutlass13device_kernelINS_4gemm6kernel13GemmUniversalIN4cute5tupleIJiiiiEEENS1_10collective13CollectiveMmaINS1_35MainloopSm100TmaUmmaWarpSpecializedILi30ELi2ELi4ENS5_IJNS4_1CILi1EEESB_SB_EEEEENS5_IJNSA_ILi64EEENSA_ILi48EEENSA_ILi32EEEEEENS_6half_tENS5_IJlSB_lEEESI_SJ_NS4_8TiledMMAINS4_8MMA_AtomIJNS4_20SM100_MMA_F16BF16_SSISI_SI_fLi64ELi48ELNS4_4UMMA5MajorE0ELSO_0ELNSN_7ScaleInE0ELSP_0EEEEEENS4_6LayoutISC_NS5_IJNSA_ILi0EEEST_ST_EEEEENS5_IJNS4_10UnderscoreESW_SW_EEEEENS4_13SM90_TMA_LOADENS4_14ComposedLayoutINS4_7SwizzleILi2ELi4ELi3EEENS4_18smem_ptr_flag_bitsILi16EEENSS_INS5_IJNSA_ILi8EEESG_EEENS5_IJSG_SB_EEEEEEEvNS4_8identityESZ_S19_vS1A_EENS_8epilogue10collective18CollectiveEpilogueINS1C_23Sm100TmaWarpSpecializedILi2ELi1ELi24ELb1ELb0EEEJSH_NS5_IJNSS_ISE_SB_EENSS_ISF_SB_EEEEESI_SJ_SI_SJ_NS1C_6fusion15FusionCallbacksIS1G_NS1K_17LinearCombinationISI_fSI_fLNS_15FloatRoundStyleE2EEESH_S1J_JEEENS4_5SM1004TMEM4LOAD26SM100_TMEM_LOAD_16dp256b2xESZ_NS10_INS11_ILi1ELi4ELi3EEES14_NSS_INS5_IJS15_NSA_ILi16EEEEEENS5_IJS1V_SB_EEEEEEENS4_17SM75_U32x4_LDSM_NENS4_14SM90_TMA_STOREES1Z_NS4_17SM90_U32x4_STSM_NENS4_39AutoVectorizingCopyWithAssumedAlignmentILi128EEEEEEvvEEEEvNT_6ParamsE)
        .other          _ZN7cutlass13device_kernelINS_4gemm6kernel13GemmUniversalIN4cute5tupleIJiiiiEEENS1_10collective13CollectiveMmaINS1_35MainloopSm100TmaUmmaWarpSpecializedILi30ELi2ELi4ENS5_IJNS4_1CILi1EEESB_SB_EEEEENS5_IJNSA_ILi64EEENSA_ILi48EEENSA_ILi32EEEEEENS_6half_tENS5_IJlSB_lEEESI_SJ_NS4_8TiledMMAINS4_8MMA_AtomIJNS4_20SM100_MMA_F16BF16_SSISI_SI_fLi64ELi48ELNS4_4UMMA5MajorE0ELSO_0ELNSN_7ScaleInE0ELSP_0EEEEEENS4_6LayoutISC_NS5_IJNSA_ILi0EEEST_ST_EEEEENS5_IJNS4_10UnderscoreESW_SW_EEEEENS4_13SM90_TMA_LOADENS4_14ComposedLayoutINS4_7SwizzleILi2ELi4ELi3EEENS4_18smem_ptr_flag_bitsILi16EEENSS_INS5_IJNSA_ILi8EEESG_EEENS5_IJSG_SB_EEEEEEEvNS4_8identityESZ_S19_vS1A_EENS_8epilogue10collective18CollectiveEpilogueINS1C_23Sm100TmaWarpSpecializedILi2ELi1ELi24ELb1ELb0EEEJSH_NS5_IJNSS_ISE_SB_EENSS_ISF_SB_EEEEESI_SJ_SI_SJ_NS1C_6fusion15FusionCallbacksIS1G_NS1K_17LinearCombinationISI_fSI_fLNS_15FloatRoundStyleE2EEESH_S1J_JEEENS4_5SM1004TMEM4LOAD26SM100_TMEM_LOAD_16dp256b2xESZ_NS10_INS11_ILi1ELi4ELi3EEES14_NSS_INS5_IJS15_NSA_ILi16EEEEEENS5_IJS1V_SB_EEEEEEENS4_17SM75_U32x4_LDSM_NENS4_14SM90_TMA_STOREES1Z_NS4_17SM90_U32x4_STSM_NENS4_39AutoVectorizingCopyWithAssumedAlignmentILi128EEEEEEvvEEEEvNT_6ParamsE,@"STO_CUDA_ENTRY STV_DEFAULT"
_ZN7cutlass13device_kernelINS_4gemm6kernel13GemmUniversalIN4cute5tupleIJiiiiEEENS1_10collective13CollectiveMmaINS1_35MainloopSm100TmaUmmaWarpSpecializedILi30ELi2ELi4ENS5_IJNS4_1CILi1EEESB_SB_EEEEENS5_IJNSA_ILi64EEENSA_ILi48EEENSA_ILi32EEEEEENS_6half_tENS5_IJlSB_lEEESI_SJ_NS4_8TiledMMAINS4_8MMA_AtomIJNS4_20SM100_MMA_F16BF16_SSISI_SI_fLi64ELi48ELNS4_4UMMA5MajorE0ELSO_0ELNSN_7ScaleInE0ELSP_0EEEEEENS4_6LayoutISC_NS5_IJNSA_ILi0EEEST_ST_EEEEENS5_IJNS4_10UnderscoreESW_SW_EEEEENS4_13SM90_TMA_LOADENS4_14ComposedLayoutINS4_7SwizzleILi2ELi4ELi3EEENS4_18smem_ptr_flag_bitsILi16EEENSS_INS5_IJNSA_ILi8EEESG_EEENS5_IJSG_SB_EEEEEEEvNS4_8identityESZ_S19_vS1A_EENS_8epilogue10collective18CollectiveEpilogueINS1C_23Sm100TmaWarpSpecializedILi2ELi1ELi24ELb1ELb0EEEJSH_NS5_IJNSS_ISE_SB_EENSS_ISF_SB_EEEEESI_SJ_SI_SJ_NS1C_6fusion15FusionCallbacksIS1G_NS1K_17LinearCombinationISI_fSI_fLNS_15FloatRoundStyleE2EEESH_S1J_JEEENS4_5SM1004TMEM4LOAD26SM100_TMEM_LOAD_16dp256b2xESZ_NS10_INS11_ILi1ELi4ELi3EEES14_NSS_INS5_IJS15_NSA_ILi16EEEEEENS5_IJS1V_SB_EEEEEEENS4_17SM75_U32x4_LDSM_NENS4_14SM90_TMA_STOREES1Z_NS4_17SM90_U32x4_STSM_NENS4_39AutoVectorizingCopyWithAssumedAlignmentILi128EEEEEEvvEEEEvNT_6ParamsE:
[----:B------:R-:W1:Y:S01]  /*0000*/  LDC R1, c[0x0][0x37c] ;  /* 0x0000df00ff017b82 */ /* 0x000e620000000800 */
[----:B------:R-:W2:Y:S01]  /*0010*/  S2R R89, SR_TID.X ;  /* 0x0000000000597919 */ /* 0x000ea20000002100 */
[----:B------:R-:W3:Y:S01]  /*0020*/  LDCU.64 UR4, c[0x0][0x890] ;  /* 0x00011200ff0477ac */ /* 0x000ee20008000a00 */
[----:B------:R-:W-:Y:S02]  /*0030*/  PRMT R78, RZ, 0x7610, R78 ;  /* 0x00007610ff4e7816 */ /* 0x000fe4000000004e */
[----:B------:R-:W-:Y:S01]  /*0040*/  ELECT P5, URZ, PT ;  /* 0x0000000000ff782f */ /* 0x000fe200038a0000 */
[----:B------:R-:W4:Y:S01]  /*0050*/  LDCU.64 UR40, c[0x0][0x358] ;  /* 0x00006b00ff2877ac */ /* 0x000f220008000a00 */
[----:B---3--:R-:W-:-:S04]  /*0060*/  UISETP.NE.U32.AND UP0, UPT, UR4, URZ, UPT ;  /* 0x000000ff0400728c */ /* 0x008fc8000bf05070 */
[----:B------:R-:W-:Y:S01]  /*0070*/  UISETP.NE.AND.EX UP0, UPT, UR5, URZ, UPT, UP0 ;  /* 0x000000ff0500728c */ /* 0x000fe2000bf05300 */
[----:B--2---:R-:W-:-:S05]  /*0080*/  SHF.R.U32.HI R83, RZ, 0x5, R89 ;  /* 0x00000005ff537819 */ /* 0x004fca0000011659 */
[----:B------:R-:W2:Y:S02]  /*0090*/  SHFL.IDX PT, R0, R83, RZ, 0x1f ;  /* 0x00001fff53007589 */ /* 0x000ea400000e0000 */
[----:B--2---:R-:W-:Y:S01]  /*00a0*/  R2UR UR8, R0 ;  /* 0x00000000000872ca */ /* 0x004fe200000e0000 */
[----:B-1--4-:R-:W-:-:S14]  /*00b0*/  BRA.U UP0, `(.L_x_0) ;  /* 0x00000001002c7547 */ /* 0x012fdc000b800000 */
[----:B------:R-:W1:Y:S02]  /*00c0*/  LDCU.64 UR6, c[0x0][0x888] ;  /* 0x00011100ff0677ac */ /* 0x000e640008000a00 */
[----:B-1----:R-:W-:-:S04]  /*00d0*/  UISETP.NE.U32.AND UP0, UPT, UR6, URZ, UPT ;  /* 0x000000ff0600728c */ /* 0x002fc8000bf05070 */
[----:B------:R-:W-:-:S09]  /*00e0*/  UISETP.NE.AND.EX UP0, UPT, UR7, URZ, UPT, UP0 ;  /* 0x000000ff0700728c */ /* 0x000fd2000bf05300 */
[----:B------:R-:W-:Y:S05]  /*00f0*/  BRA.U !UP0, `(.L_x_1) ;  /* 0x0000000108107547 */ /* 0x000fea000b800000 */
[----:B------:R-:W1:Y:S02]  /*0100*/  LDC.64 R2, c[0x0][0x888] ;  /* 0x00022200ff027b82 */ /* 0x000e640000000a00 */
[----:B-1----:R1:W5:Y:S01]  /*0110*/  LDG.E R51, desc[UR40][R2.64] ;  /* 0x0000002802337981 */ /* 0x002362000c1e1900 */
[----:B------:R-:W-:Y:S01]  /*0120*/  HFMA2 R78, -RZ, RZ, 0, 5.9604644775390625e-08 ;  /* 0x00000001ff4e7431 */ /* 0x000fe200000001ff */
[----:B------:R-:W-:Y:S05]  /*0130*/  BRA `(.L_x_0) ;  /* 0x00000000000c7947 */ /* 0x000fea0003800000 */
.L_x_1:
[----:B------:R-:W1:Y:S01]  /*0140*/  LDCU UR6, c[0x0][0x880] ;  /* 0x00011000ff0677ac */ /* 0x000e620008000800 */
[----:B------:R-:W-:Y:S01]  /*0150*/  HFMA2 R78, -RZ, RZ, 0, 5.9604644775390625e-08 ;  /* 0x00000001ff4e7431 */ /* 0x000fe200000001ff */
[----:B-1----:R-:W-:-:S07]  /*0160*/  MOV R51, UR6 ;  /* 0x0000000600337c02 */ /* 0x002fce0008000f00 */
.L_x_0:
[----:B------:R-:W2:Y:S02]  /*0170*/  LDCU.64 UR6, c[0x0][0x8b0] ;  /* 0x00011600ff0677ac */ /* 0x000ea40008000a00 */
[----:B--2---:R-:W-:-:S04]  /*0180*/  UISETP.NE.U32.AND UP0, UPT, UR6, URZ, UPT ;  /* 0x000000ff0600728c */ /* 0x004fc8000bf05070 */
[----:B------:R-:W-:-:S09]  /*0190*/  UISETP.NE.AND.EX UP0, UPT, UR7, URZ, UPT, UP0 ;  /* 0x000000ff0700728c */ /* 0x000fd2000bf05300 */
[----:B------:R-:W-:Y:S05]  /*01a0*/  BRA.U UP0, `(.L_x_2) ;  /* 0x0000000100247547 */ /* 0x000fea000b800000 */
[----:B------:R-:W2:Y:S02]  /*01b0*/  LDCU.64 UR6, c[0x0][0x8a8] ;  /* 0x00011500ff0677ac */ /* 0x000ea40008000a00 */
[----:B--2---:R-:W-:-:S04]  /*01c0*/  UISETP.NE.U32.AND UP0, UPT, UR6, URZ, UPT ;  /* 0x000000ff0600728c */ /* 0x004fc8000bf05070 */
[----:B------:R-:W-:-:S09]  /*01d0*/  UISETP.NE.AND.EX UP0, UPT, UR7, URZ, UPT, UP0 ;  /* 0x000000ff0700728c */ /* 0x000fd2000bf05300 */
[----:B------:R-:W-:Y:S05]  /*01e0*/  BRA.U !UP0, `(.L_x_3) ;  /* 0x00000001080c7547 */ /* 0x000fea000b800000 */
[----:B-1----:R-:W1:Y:S02]  /*01f0*/  LDC.64 R2, c[0x0][0x8a8] ;  /* 0x00022a00ff027b82 */ /* 0x002e640000000a00 */
[----:B-1----:R2:W5:Y:S01]  /*0200*/  LDG.E R50, desc[UR40][R2.64] ;  /* 0x0000002802327981 */ /* 0x002562000c1e1900 */
[----:B------:R-:W-:Y:S05]  /*0210*/  BRA `(.L_x_2) ;  /* 0x0000000000087947 */ /* 0x000fea0003800000 */
.L_x_3:
[----:B------:R-:W2:Y:S02]  /*0220*/  LDCU UR6, c[0x0][0x8a0] ;  /* 0x00011400ff0677ac */ /* 0x000ea40008000800 */
[----:B--2---:R-:W-:Y:S02]  /*0230*/  MOV R50, UR6 ;  /* 0x0000000600327c02 */ /* 0x004fe40008000f00 */
.L_x_2:
[----:B------:R-:W-:Y:S01]  /*0240*/  IMAD.U32 R0, RZ, RZ, UR8 ;  /* 0x00000008ff007e24 */ /* 0x000fe2000f8e00ff */
[----:B------:R-:W-:Y:S04]  /*0250*/  BSSY.RECONVERGENT B0, `(.L_x_4) ;  /* 0x000000c000007945 */ /* 0x000fe80003800200 */
[C---:B------:R-:W-:Y:S02]  /*0260*/  ISETP.NE.OR P1, PT, R0.reuse, 0x1, !P5 ;  /* 0x000000010000780c */ /* 0x040fe40006f25670 */
[----:B------:R-:W-:-:S11]  /*0270*/  ISETP.NE.OR P0, PT, R0, 0x3, !P5 ;  /* 0x000000030000780c */ /* 0x000fd60006f05670 */
[----:B------:R-:W-:Y:S05]  /*0280*/  @P1 BRA `(.L_x_5) ;  /* 0x0000000000201947 */ /* 0x000fea0003800000 */
[----:B------:R-:W3:Y:S02]  /*0290*/  LDCU.64 UR6, c[0x0][0x348] ;  /* 0x00006900ff0677ac */ /* 0x000ee40008000a00 */
[----:B---3--:R-:W-:Y:S02]  /*02a0*/  UIADD3 UR10, UP1, UPT, UR6, 0x80, URZ ;  /* 0x00000080060a7890 */ /* 0x008fe4000ff3e0ff */
[----:B------:R-:W-:Y:S02]  /*02b0*/  UIADD3 UR6, UP0, UPT, UR6, 0x180, URZ ;  /* 0x0000018006067890 */ /* 0x000fe4000ff1e0ff */
[----:B------:R-:W-:Y:S02]  /*02c0*/  UIADD3.X UR11, UPT, UPT, URZ, UR7, URZ, UP1, !UPT ;  /* 0x00000007ff0b7290 */ /* 0x000fe40008ffe4ff */
[----:B------:R-:W-:-:S07]  /*02d0*/  UIADD3.X UR7, UPT, UPT, URZ, UR7, URZ, UP0, !UPT ;  /* 0x00000007ff077290 */ /* 0x000fce00087fe4ff */
[----:B------:R3:W-:Y:S02]  /*02e0*/  UTMACCTL.PF [UR10] ;  /* 0x000000000a0079b9 */ /* 0x0007e40008040000 */
[----:B------:R3:W-:Y:S02]  /*02f0*/  UTMACCTL.PF [UR6] ;  /* 0x00000000060079b9 */ /* 0x0007e40008040000 */
[----:B---3--:R-:W-:Y:S01]  /*0300*/  NOP ;  /* 0x0000000000007918 */ /* 0x008fe20000000000 */
.L_x_5:
[----:B------:R-:W-:Y:S05]  /*0310*/  BSYNC.RECONVERGENT B0 ;  /* 0x0000000000007941 */ /* 0x000fea0003800200 */
.L_x_4:
[----:B------:R-:W-:Y:S04]  /*0320*/  BSSY.RECONVERGENT B0, `(.L_x_6) ;  /* 0x000000a000007945 */ /* 0x000fe80003800200 */
        /* <DEDUP_REMOVED lines=9> */
.L_x_7:
[----:B------:R-:W-:Y:S05]  /*03c0*/  BSYNC.RECONVERGENT B0 ;  /* 0x0000000000007941 */ /* 0x000fea0003800200 */
.L_x_6:
[----:B------:R-:W3:Y:S01]  /*03d0*/  LDCU.64 UR6, c[0x0][0x888] ;  /* 0x00011100ff0677ac */ /* 0x000ee20008000a00 */
[----:B------:R-:W-:Y:S02]  /*03e0*/  UISETP.EQ.U32.AND UP1, UPT, UR4, URZ, UPT ;  /* 0x000000ff0400728c */ /* 0x000fe4000bf22070 */
[----:B------:R-:W-:Y:S02]  /*03f0*/  UPLOP3.LUT UP2, UPT, UPT, UPT, UPT, 0x80, 0x8 ;  /* 0x000000000008789c */ /* 0x000fe40003f4f070 */
[----:B---3--:R-:W-:-:S04]  /*0400*/  UISETP.NE.U32.AND UP0, UPT, UR6, URZ, UPT ;  /* 0x000000ff0600728c */ /* 0x008fc8000bf05070 */
[----:B------:R-:W-:-:S04]  /*0410*/  UISETP.NE.AND.EX UP0, UPT, UR7, URZ, UPT, UP0 ;  /* 0x000000ff0700728c */ /* 0x000fc8000bf05300 */
[----:B------:R-:W-:-:S04]  /*0420*/  UISETP.EQ.OR.EX UP3, UPT, UR5, URZ, !UP0, UP1 ;  /* 0x000000ff0500728c */ /* 0x000fc8000c762710 */
[----:B------:R-:W-:-:S05]  /*0430*/  UP2UR UR46, UPR, URZ, 0x8 ;  /* 0x00000008ff2e7883 */ /* 0x000fca0008000000 */
[----:B------:R-:W-:Y:S07]  /*0440*/  BRA.U !UP3, `(.L_x_8) ;  /* 0x000000010b207547 */ /* 0x000fee000b800000 */
[----:B------:R-:W-:Y:S01]  /*0450*/  UISETP.NE.U32.AND UP2, UPT, UR4, URZ, UPT ;  /* 0x000000ff0400728c */ /* 0x000fe2000bf45070 */
[----:B-----5:R-:W-:Y:S01]  /*0460*/  FSETP.NEU.AND P0, PT, R51, RZ, PT ;  /* 0x000000ff3300720b */ /* 0x020fe20003f0d000 */
[----:B------:R-:W-:Y:S02]  /*0470*/  USEL UR4, URZ, 0xffffffff, UP0 ;  /* 0xffffffffff047887 */ /* 0x000fe40008000000 */
[----:B------:R-:W-:-:S10]  /*0480*/  UISETP.NE.AND.EX UP2, UPT, UR5, URZ, UPT, UP2 ;  /* 0x000000ff0500728c */ /* 0x000fd4000bf45320 */
[----:B------:R-:W-:Y:S01]  /*0490*/  VOTEU.ANY UP1, P0 ;  /* 0x0000000000ff7886 */ /* 0x000fe20000020100 */
[----:B------:R-:W-:-:S04]  /*04a0*/  @!UP2 USEL UR4, URZ, 0xffffffff, UP1 ;  /* 0xffffffffff04a887 */ /* 0x000fc80008800000 */
[----:B------:R-:W-:-:S04]  /*04b0*/  ULOP3.LUT UR4, UR4, 0x1, URZ, 0xc0, !UPT ;  /* 0x0000000104047892 */ /* 0x000fc8000f8ec0ff */
[----:B------:R-:W-:-:S11]  /*04c0*/  UISETP.NE.U32.AND UP2, UPT, UR4, 0x1, UPT ;  /* 0x000000010400788c */ /* 0x000fd6000bf45070 */
.L_x_8:
[----:B-12---:R-:W1:Y:S01]  /*04d0*/  SHFL.IDX PT, R2, R83, RZ, 0x1f ;  /* 0x00001fff53027589 */ /* 0x006e6200000e0000 */
[----:B------:R-:W-:-:S04]  /*04e0*/  UISETP.NE.AND UP1, UPT, UR8, 0x2, UPT ;  /* 0x000000020800788c */ /* 0x000fc8000bf25270 */
[----:B------:R-:W-:Y:S01]  /*04f0*/  USEL UR7, URZ, 0x1, UP1 ;  /* 0x00000001ff077887 */ /* 0x000fe20008800000 */
[----:B-1----:R-:W-:-:S13]  /*0500*/  ISETP.NE.AND P0, PT, R2, RZ, PT ;  /* 0x000000ff0200720c */ /* 0x002fda0003f05270 */
[----:B------:R-:W-:Y:S05]  /*0510*/  @P0 BRA `(.L_x_9) ;  /* 0x0000000400240947 */ /* 0x000fea0003800000 */
[----:B------:R-:W-:Y:S01]  /*0520*/  ELECT P0, URZ, PT ;  /* 0x0000000000ff782f */ /* 0x000fe20003800000 */
[----:B------:R-:W-:-:S12]  /*0530*/  BSSY.RECONVERGENT B0, `(.L_x_9) ;  /* 0x0000047000007945 */ /* 0x000fd80003800200 */
[----:B------:R-:W-:Y:S05]  /*0540*/  @!P0 BRA `(.L_x_10) ;  /* 0x0000000400148947 */ /* 0x000fea0003800000 */
[----:B------:R-:W1:Y:S01]  /*0550*/  S2UR UR5, SR_CgaCtaId ;  /* 0x00000000000579c3 */ /* 0x000e620000008800 */
[----:B------:R-:W-:Y:S01]  /*0560*/  UMOV UR6, 0x400 ;  /* 0x0000040000067882 */ /* 0x000fe20000000000 */
[----:B------:R-:W-:Y:S02]  /*0570*/  UMOV UR4, 0x1 ;  /* 0x0000000100047882 */ /* 0x000fe40000000000 */
[----:B------:R-:W-:-:S04]  /*0580*/  UIADD3 UR10, UPT, UPT, -UR4, 0x100000, URZ ;  /* 0x00100000040a7890 */ /* 0x000fc8000fffe1ff */
[----:B------:R-:W-:Y:S02]  /*0590*/  USHF.L.U32 UR11, UR10, 0xb, URZ ;  /* 0x0000000b0a0b7899 */ /* 0x000fe400080006ff */
[----:B------:R-:W-:Y:S02]  /*05a0*/  USHF.L.U32 UR10, UR10, 0x1, URZ ;  /* 0x000000010a0a7899 */ /* 0x000fe400080006ff */
[----:B-1----:R-:W-:Y:S01]  /*05b0*/  ULEA UR5, UR5, UR6, 0x18 ;  /* 0x0000000605057291 */ /* 0x002fe2000f8ec0ff */
[----:B------:R-:W1:Y:S11]  /*05c0*/  FENCE.VIEW.ASYNC.S ;  /* 0x00000000000073c6 */ /* 0x000e760000000000 */
[----:B-1----:R1:W2:Y:S01]  /*05d0*/  SYNCS.EXCH.64 URZ, [UR5], UR10 ;  /* 0x0000000a05ff75b2 */ /* 0x0022a20008000100 */
[----:B------:R1:W3:Y:S01]  /*05e0*/  SYNCS.EXCH.64 URZ, [UR5+0xf0], UR10 ;  /* 0x0000f00a05ff75b2 */ /* 0x0002e20008000100 */
[----:B------:R1:W4:Y:S01]  /*05f0*/  SYNCS.EXCH.64 URZ, [UR5+0x8], UR10 ;  /* 0x0000080a05ff75b2 */ /* 0x0003220008000100 */
[----:B------:R1:W1:Y:S01]  /*0600*/  SYNCS.EXCH.64 URZ, [UR5+0xf8], UR10 ;  /* 0x0000f80a05ff75b2 */ /* 0x0002620008000100 */
        /* <DEDUP_REMOVED lines=56> */
[----:B--234-:R-:W-:Y:S01]  /*0990*/  NOP ;  /* 0x0000000000007918 */ /* 0x01cfe20000000000 */
.L_x_10:
[----:B-1----:R-:W-:Y:S05]  /*09a0*/  BSYNC.RECONVERGENT B0 ;  /* 0x0000000000007941 */ /* 0x002fea0003800200 */
.L_x_9:
[----:B------:R-:W1:Y:S01]  /*09b0*/  SHFL.IDX PT, R2, R83, RZ, 0x1f ;  /* 0x00001fff53027589 */ /* 0x000e6200000e0000 */
[----:B------:R-:W-:Y:S01]  /*09c0*/  NOP ;  /* 0x0000000000007918 */ /* 0x000fe20000000000 */
[----:B-1----:R-:W-:-:S13]  /*09d0*/  ISETP.NE.AND P0, PT, R2, 0x1, PT ;  /* 0x000000010200780c */ /* 0x002fda0003f05270 */
[----:B------:R-:W-:Y:S05]  /*09e0*/  @P0 BRA `(.L_x_11) ;  /* 0x0000000000480947 */ /* 0x000fea0003800000 */
[----:B------:R-:W1:Y:S01]  /*09f0*/  S2UR UR6, SR_CgaCtaId ;  /* 0x00000000000679c3 */ /* 0x000e620000008800 */
[----:B------:R-:W-:Y:S01]  /*0a00*/  UMOV UR9, 0x400 ;  /* 0x0000040000097882 */ /* 0x000fe20000000000 */
[----:B------:R-:W-:Y:S01]  /*0a10*/  UMOV UR5, 0x20 ;  /* 0x0000002000057882 */ /* 0x000fe20000000000 */
[----:B------:R-:W-:Y:S01]  /*0a20*/  UMOV UR4, 0x80 ;  /* 0x0000008000047882 */ /* 0x000fe20000000000 */
[----:B------:R-:W-:-:S04]  /*0a30*/  UIADD3 UR10, UPT, UPT, -UR5, 0x100000, URZ ;  /* 0x00100000050a7890 */ /* 0x000fc8000fffe1ff */
[----:B------:R-:W-:Y:S02]  /*0a40*/  USHF.L.U32 UR11, UR10, 0xb, URZ ;  /* 0x0000000b0a0b7899 */ /* 0x000fe400080006ff */
[----:B------:R-:W-:Y:S02]  /*0a50*/  USHF.L.U32 UR10, UR10, 0x1, URZ ;  /* 0x000000010a0a7899 */ /* 0x000fe400080006ff */
[----:B------:R-:W-:-:S04]  /*0a60*/  UIADD3 UR4, UPT, UPT, -UR4, 0x100000, URZ ;  /* 0x0010000004047890 */ /* 0x000fc8000fffe1ff */
[----:B------:R-:W-:Y:S02]  /*0a70*/  USHF.L.U32 UR5, UR4, 0xb, URZ ;  /* 0x0000000b04057899 */ /* 0x000fe400080006ff */
[----:B------:R-:W-:Y:S01]  /*0a80*/  USHF.L.U32 UR4, UR4, 0x1, URZ ;  /* 0x0000000104047899 */ /* 0x000fe200080006ff */
[----:B------:R-:W-:Y:S01]  /*0a90*/  ELECT P0, URZ, PT ;  /* 0x0000000000ff782f */ /* 0x000fe20003800000 */
[----:B-1----:R-:W-:Y:S01]  /*0aa0*/  ULEA UR6, UR6, UR9, 0x18 ;  /* 0x0000000906067291 */ /* 0x002fe2000f8ec0ff */
[----:B------:R-:W1:Y:S11]  /*0ab0*/  FENCE.VIEW.ASYNC.S ;  /* 0x00000000000073c6 */ /* 0x000e760000000000 */
[----:B-1----:R1:W2:Y:S01]  /*0ac0*/  SYNCS.EXCH.64 URZ, [UR6+0x1e0], UR10 ;  /* 0x0001e00a06ff75b2 */ /* 0x0022a20008000100 */
[----:B------:R1:W3:Y:S01]  /*0ad0*/  SYNCS.EXCH.64 URZ, [UR6+0x1f0], UR4 ;  /* 0x0001f00406ff75b2 */ /* 0x0002e20008000100 */
[----:B------:R1:W4:Y:S01]  /*0ae0*/  SYNCS.EXCH.64 URZ, [UR6+0x1e8], UR10 ;  /* 0x0001e80a06ff75b2 */ /* 0x0003220008000100 */
[----:B------:R1:W1:Y:S01]  /*0af0*/  SYNCS.EXCH.64 URZ, [UR6+0x1f8], UR4 ;  /* 0x0001f80406ff75b2 */ /* 0x0002620008000100 */
[----:B------:R-:W-:Y:S01]  /*0b00*/  NOP ;  /* 0x0000000000007918 */ /* 0x000fe20000000000 */
.L_x_11:
[----:B------:R-:W2:Y:S01]  /*0b10*/  SHFL.IDX PT, R2, R83, RZ, 0x1f ;  /* 0x00001fff53027589 */ /* 0x000ea200000e0000 */
[----:B------:R-:W-:Y:S01]  /*0b20*/  NOP ;  /* 0x0000000000007918 */ /* 0x000fe20000000000 */
[----:B--2---:R-:W-:-:S13]  /*0b30*/  ISETP.NE.AND P0, PT, R2, 0x3, PT ;  /* 0x000000030200780c */ /* 0x004fda0003f05270 */
[----:B------:R-:W-:Y:S05]  /*0b40*/  @P0 BRA `(.L_x_12) ;  /* 0x0000000000300947 */ /* 0x000fea0003800000 */
[----:B-1----:R-:W1:Y:S01]  /*0b50*/  S2UR UR5, SR_CgaCtaId ;  /* 0x00000000000579c3 */ /* 0x002e620000008800 */
[----:B------:R-:W-:Y:S01]  /*0b60*/  UMOV UR6, 0x400 ;  /* 0x0000040000067882 */ /* 0x000fe20000000000 */
[----:B------:R-:W-:Y:S01]  /*0b70*/  UMOV UR4, 0x20 ;  /* 0x0000002000047882 */ /* 0x000fe20000000000 */
[----:B------:R-:W-:Y:S01]  /*0b80*/  ELECT P0, URZ, PT ;  /* 0x0000000000ff782f */ /* 0x000fe20003800000 */
[----:B------:R-:W-:-:S04]  /*0b90*/  UIADD3 UR10, UPT, UPT, -UR4, 0x100000, URZ ;  /* 0x00100000040a7890 */ /* 0x000fc8000fffe1ff */
[----:B------:R-:W-:Y:S02]  /*0ba0*/  USHF.L.U32 UR11, UR10, 0xb, URZ ;  /* 0x0000000b0a0b7899 */ /* 0x000fe400080006ff */
[----:B------:R-:W-:Y:S02]  /*0bb0*/  USHF.L.U32 UR10, UR10, 0x1, URZ ;  /* 0x000000010a0a7899 */ /* 0x000fe400080006ff */
[----:B-1----:R-:W-:Y:S01]  /*0bc0*/  ULEA UR5, UR5, UR6, 0x18 ;  /* 0x0000000605057291 */ /* 0x002fe2000f8ec0ff */
[----:B------:R-:W1:Y:S11]  /*0bd0*/  FENCE.VIEW.ASYNC.S ;  /* 0x00000000000073c6 */ /* 0x000e760000000000 */
[----:B-1----:R2:W1:Y:S01]  /*0be0*/  SYNCS.EXCH.64 URZ, [UR5+0x200], UR10 ;  /* 0x0002000a05ff75b2 */ /* 0x0024620008000100 */
[----:B------:R2:W1:Y:S02]  /*0bf0*/  SYNCS.EXCH.64 URZ, [UR5+0x208], UR10 ;  /* 0x0002080a05ff75b2 */ /* 0x0004640008000100 */
[----:B--2---:R-:W-:Y:S01]  /*0c00*/  NOP ;  /* 0x0000000000007918 */ /* 0x004fe20000000000 */
.L_x_12:
[----:B------:R-:W2:Y:S01]  /*0c10*/  SHFL.IDX PT, R2, R83, RZ, 0x1f ;  /* 0x00001fff53027589 */ /* 0x000ea200000e0000 */
[----:B------:R-:W-:Y:S01]  /*0c20*/  NOP ;  /* 0x0000000000007918 */ /* 0x000fe20000000000 */
[----:B--2---:R-:W-:-:S13]  /*0c30*/  ISETP.NE.AND P0, PT, R2, 0x4, PT ;  /* 0x000000040200780c */ /* 0x004fda0003f05270 */
[----:B------:R-:W-:Y:S05]  /*0c40*/  @P0 BRA `(.L_x_13) ;  /* 0x00000000004c0947 */ /* 0x000fea0003800000 */
[----:B-1----:R-:W1:Y:S01]  /*0c50*/  S2UR UR5, SR_CgaCtaId ;  /* 0x00000000000579c3 */ /* 0x002e620000008800 */
[----:B------:R-:W-:Y:S01]  /*0c60*/  UMOV UR9, 0x100 ;  /* 0x0000010000097882 */ /* 0x000fe20000000000 */
[----:B------:R-:W-:Y:S01]  /*0c70*/  UMOV UR6, 0x400 ;  /* 0x0000040000067882 */ /* 0x000fe20000000000 */
[----:B------:R-:W-:Y:S01]  /*0c80*/  USEL UR9, UR9, 0xe0, UP2 ;  /* 0x000000e009097887 */ /* 0x000fe20009000000 */
[----:B------:R-:W-:Y:S01]  /*0c90*/  UMOV UR4, 0x1 ;  /* 0x0000000100047882 */ /* 0x000fe20000000000 */
[----:B------:R-:W-:Y:S01]  /*0ca0*/  ELECT P0, URZ, PT ;  /* 0x0000000000ff782f */ /* 0x000fe20003800000 */
[----:B------:R-:W-:-:S04]  /*0cb0*/  UIADD3 UR10, UPT, UPT, -UR4, 0x100000, URZ ;  /* 0x00100000040a7890 */ /* 0x000fc8000fffe1ff */
[----:B------:R-:W-:Y:S02]  /*0cc0*/  USHF.L.U32 UR11, UR10, 0xb, URZ ;  /* 0x0000000b0a0b7899 */ /* 0x000fe400080006ff */
[----:B------:R-:W-:Y:S02]  /*0cd0*/  USHF.L.U32 UR10, UR10, 0x1, URZ ;  /* 0x000000010a0a7899 */ /* 0x000fe400080006ff */
[----:B------:R-:W-:-:S04]  /*0ce0*/  UIADD3 UR12, UPT, UPT, -UR9, 0x100000, URZ ;  /* 0x00100000090c7890 */ /* 0x000fc8000fffe1ff */
[----:B------:R-:W-:Y:S02]  /*0cf0*/  USHF.L.U32 UR13, UR12, 0xb, URZ ;  /* 0x0000000b0c0d7899 */ /* 0x000fe400080006ff */
[----:B------:R-:W-:Y:S02]  /*0d00*/  USHF.L.U32 UR12, UR12, 0x1, URZ ;  /* 0x000000010c0c7899 */ /* 0x000fe400080006ff */
[----:B-1----:R-:W-:Y:S01]  /*0d10*/  ULEA UR5, UR5, UR6, 0x18 ;  /* 0x0000000605057291 */ /* 0x002fe2000f8ec0ff */
[----:B------:R-:W1:Y:S11]  /*0d20*/  FENCE.VIEW.ASYNC.S ;  /* 0x00000000000073c6 */ /* 0x000e760000000000 */
[----:B-1----:R2:W1:Y:S01]  /*0d30*/  SYNCS.EXCH.64 URZ, [UR5+0x210], UR10 ;  /* 0x0002100a05ff75b2 */ /* 0x0024620008000100 */
[----:B------:R2:W1:Y:S01]  /*0d40*/  SYNCS.EXCH.64 URZ, [UR5+0x220], UR12 ;  /* 0x0002200c05ff75b2 */ /* 0x0004620008000100 */
[----:B------:R2:W1:Y:S01]  /*0d50*/  SYNCS.EXCH.64 URZ, [UR5+0x218], UR10 ;  /* 0x0002180a05ff75b2 */ /* 0x0004620008000100 */
[----:B------:R2:W1:Y:S02]  /*0d60*/  SYNCS.EXCH.64 URZ, [UR5+0x228], UR12 ;  /* 0x0002280c05ff75b2 */ /* 0x0004640008000100 */
[----:B--2---:R-:W-:Y:S01]  /*0d70*/  NOP ;  /* 0x0000000000007918 */ /* 0x004fe20000000000 */
.L_x_13:
[----:B------:R-:W2:Y:S01]  /*0d80*/  SHFL.IDX PT, R2, R83, RZ, 0x1f ;  /* 0x00001fff53027589 */ /* 0x000ea200000e0000 */
[----:B------:R-:W-:Y:S01]  /*0d90*/  NOP ;  /* 0x0000000000007918 */ /* 0x000fe20000000000 */
[----:B--2---:R-:W-:-:S13]  /*0da0*/  ISETP.NE.AND P0, PT, R2, 0x5, PT ;  /* 0x000000050200780c */ /* 0x004fda0003f05270 */
[----:B------:R-:W-:Y:S05]  /*0db0*/  @P0 BRA `(.L_x_14) ;  /* 0x0000000000580947 */ /* 0x000fea0003800000 */
[----:B-1----:R-:W1:Y:S01]  /*0dc0*/  S2UR UR6, SR_CgaCtaId ;  /* 0x00000000000679c3 */ /* 0x002e620000008800 */
        /* <DEDUP_REMOVED lines=12> */
[----:B-1----:R2:W1:Y:S01]  /*0e90*/  SYNCS.EXCH.64 URZ, [UR6+0x230], UR10 ;  /* 0x0002300a06ff75b2 */ /* 0x0024620008000100 */
[----:B------:R2:W1:Y:S01]  /*0ea0*/  SYNCS.EXCH.64 URZ, [UR6+0x250], UR4 ;  /* 0x0002500406ff75b2 */ /* 0x0004620008000100 */
[----:B------:R2:W1:Y:S01]  /*0eb0*/  SYNCS.EXCH.64 URZ, [UR6+0x238], UR10 ;  /* 0x0002380a06ff75b2 */ /* 0x0004620008000100 */
[----:B------:R2:W1:Y:S01]  /*0ec0*/  SYNCS.EXCH.64 URZ, [UR6+0x258], UR4 ;  /* 0x0002580406ff75b2 */ /* 0x0004620008000100 */
[----:B------:R2:W1:Y:S01]  /*0ed0*/  SYNCS.EXCH.64 URZ, [UR6+0x240], UR10 ;  /* 0x0002400a06ff75b2 */ /* 0x0004620008000100 */
[----:B------:R2:W1:Y:S01]  /*0ee0*/  SYNCS.EXCH.64 URZ, [UR6+0x260], UR4 ;  /* 0x0002600406ff75b2 */ /* 0x0004620008000100 */
[----:B------:R2:W1:Y:S01]  /*0ef0*/  SYNCS.EXCH.64 URZ, [UR6+0x248], UR10 ;  /* 0x0002480a06ff75b2 */ /* 0x0004620008000100 */
[----:B------:R2:W1:Y:S02]  /*0f00*/  SYNCS.EXCH.64 URZ, [UR6+0x268], UR4 ;  /* 0x0002680406ff75b2 */ /* 0x0004640008000100 */
[----:B--2---:R-:W-:Y:S01]  /*0f10*/  NOP ;  /* 0x0000000000007918 */ /* 0x004fe20000000000 */
.L_x_14:
        /* <DEDUP_REMOVED lines=18> */
.L_x_15:
[----:B-1----:R-:W1:Y:S01]  /*1040*/  S2UR UR5, SR_CTAID.X ;  /* 0x00000000000579c3 */ /* 0x002e620000002500 */
[----:B------:R-:W-:-:S05]  /*1050*/  CS2R.32 R77, SR_CgaSize ;  /* 0x00000000004d7805 */ /* 0x000fca0000008a00 */
[----:B------:R-:W-:-:S05]  /*1060*/  IMAD R77, R77, -0xa0, RZ ;  /* 0xffffff604d4d7824 */ /* 0x000fca00078e02ff */
[----:B------:R-:W-:-:S14]  /*1070*/  R2UR UR9, R77 ;  /* 0x000000004d0972ca */ /* 0x000fdc00000e0000 */
[----:B------:R-:W2:Y:S01]  /*1080*/  LDCU UR9, c[0x0][UR9+0x2b0] ;  /* 0x00005600090977ac */ /* 0x000ea20008000800 */
[----:B------:R-:W-:Y:S01]  /*1090*/  NOP ;  /* 0x0000000000007918 */ /* 0x000fe20000000000 */
[----:B------:R-:W-:-:S05]  /*10a0*/  CS2R.32 R77, SR_CgaSize ;  /* 0x00000000004d7805 */ /* 0x000fca0000008a00 */
[----:B------:R-:W-:-:S05]  /*10b0*/  IMAD R77, R77, -0xa0, RZ ;  /* 0xffffff604d4d7824 */ /* 0x000fca00078e02ff */
[----:B------:R-:W-:-:S14]  /*10c0*/  R2UR UR6, R77 ;  /* 0x000000004d0672ca */ /* 0x000fdc00000e0000 */
[----:B------:R-:W3:Y:S01]  /*10d0*/  LDCU UR6, c[0x0][UR6+0x2b4] ;  /* 0x00005680060677ac */ /* 0x000ee20008000800 */
[----:B------:R-:W4:Y:S08]  /*10e0*/  S2UR UR4, SR_CTAID.Y ;  /* 0x00000000000479c3 */ /* 0x000f300000002600 */
[----:B------:R-:W3:Y:S01]  /*10f0*/  LDC R10, c[0x0][0xb24] ;  /* 0x0002c900ff0a7b82 */ /* 0x000ee20000000800 */
[----:B-1----:R-:W-:-:S02]  /*1100*/  I2FP.F32.U32 R75, UR5 ;  /* 0x00000005004b7c45 */ /* 0x002fc40008201000 */
[----:B------:R-:W-:-:S05]  /*1110*/  CS2R.32 R3, SR_CgaSize ;  /* 0x0000000000037805 */ /* 0x000fca0000008a00 */
[----:B------:R-:W-:-:S06]  /*1120*/  IMAD R3, R3, -0xa0, RZ ;  /* 0xffffff6003037824 */ /* 0x000fcc00078e02ff */
[----:B------:R-:W1:Y:S01]  /*1130*/  LDC R3, c[0x0][R3+0x2a0] ;  /* 0x0000a80003037b82 */ /* 0x000e620000000800 */
[----:B------:R-:W-:Y:S01]  /*1140*/  MOV R77, UR5 ;  /* 0x00000005004d7c02 */ /* 0x000fe20008000f00 */
[----:B--2---:R-:W-:Y:S01]  /*1150*/  FMUL R75, R75, UR9 ;  /* 0x000000094b4b7c20 */ /* 0x004fe20008400000 */
[----:B----4-:R-:W-:Y:S02]  /*1160*/  I2FP.F32.U32 R74, UR4 ;  /* 0x00000004004a7c45 */ /* 0x010fe40008201000 */
[----:B------:R-:W-:-:S05]  /*1170*/  CS2R.32 R2, SR_CgaSize ;  /* 0x0000000000027805 */ /* 0x000fca0000008a00 */
[----:B------:R-:W-:-:S06]  /*1180*/  IMAD R2, R2, -0xa0, RZ ;  /* 0xffffff6002027824 */ /* 0x000fcc00078e02ff */
[----:B------:R-:W2:Y:S01]  /*1190*/  LDC R2, c[0x0][R2+0x2a4] ;  /* 0x0000a90002027b82 */ /* 0x000ea20000000800 */
[----:B------:R-:W-:Y:S01]  /*11a0*/  MOV R76, UR4 ;  /* 0x00000004004c7c02 */ /* 0x000fe20008000f00 */
[----:B------:R-:W4:Y:S01]  /*11b0*/  F2I.U32.TRUNC.NTZ R75, R75 ;  /* 0x0000004b004b7305 */ /* 0x000f22000020f000 */
[----:B---3--:R-:W-:-:S05]  /*11c0*/  FMUL R74, R74, UR6 ;  /* 0x000000064a4a7c20 */ /* 0x008fca0008400000 */
[----:B------:R-:W-:Y:S01]  /*11d0*/  BAR.SYNC.DEFER_BLOCKING 0x0 ;  /* 0x0000000000007b1d */ /* 0x000fe20000010000 */
[----:B------:R-:W-:-:S05]  /*11e0*/  ISETP.GE.AND P0, PT, R10, 0x1, PT ;  /* 0x000000010a00780c */ /* 0x000fca0003f06270 */
[----:B------:R-:W3:Y:S02]  /*11f0*/  F2I.U32.TRUNC.NTZ R74, R74 ;  /* 0x0000004a004a7305 */ /* 0x000ee4000020f000 */
[----:B------:R-:W2:Y:S01]  /*1200*/  S2UR UR36, SR_CTAID.Z ;  /* 0x00000000002479c3 */ /* 0x000ea20000002700 */
[----:B----4-:R-:W-:-:S05]  /*1210*/  IADD3 R75, PT, PT, -R75, RZ, RZ ;  /* 0x000000ff4b4b7210 */ /* 0x010fca0007ffe1ff */
[----:B-1----:R-:W-:Y:S01]  /*1220*/  IMAD R75, R3, R75, UR5 ;  /* 0x00000005034b7e24 */ /* 0x002fe2000f8e024b */
[----:B---3--:R-:W-:-:S05]  /*1230*/  IADD3 R74, PT, PT, -R74, RZ, RZ ;  /* 0x000000ff4a4a7210 */ /* 0x008fca0007ffe1ff */
[----:B--2---:R-:W-:Y:S01]  /*1240*/  IMAD R74, R2, R74, UR4 ;  /* 0x00000004024a7e24 */ /* 0x004fe2000f8e024a */
[----:B------:R-:W-:Y:S06]  /*1250*/  @!P0 BRA `(.L_x_16) ;  /* 0x0000000000b88947 */ /* 0x000fec0003800000 */
[----:B------:R-:W1:Y:S01]  /*1260*/  LDC.64 R4, c[0x0][0xb18] ;  /* 0x0002c600ff047b82 */ /* 0x000e620000000a00 */
[----:B------:R-:W-:-:S07]  /*1270*/  ISETP.NE.AND P0, PT, R10, 0x1, PT ;  /* 0x000000010a00780c */ /* 0x000fce0003f05270 */
[----:B------:R-:W2:Y:S08]  /*1280*/  LDC R9, c[0x0][0xb0c] ;  /* 0x0002c300ff097b82 */ /* 0x000eb00000000800 */
[----:B------:R-:W3:Y:S08]  /*1290*/  LDC R12, c[0x0][0x370] ;  /* 0x0000dc00ff0c7b82 */ /* 0x000ef00000000800 */
[----:B------:R-:W4:Y:S01]  /*12a0*/  LDC R11, c[0x0][0x374] ;  /* 0x0000dd00ff0b7b82 */ /* 0x000f220000000800 */
[----:B-1----:R-:W-:-:S07]  /*12b0*/  ISETP.NE.AND P1, PT, R4, 0x1, PT ;  /* 0x000000010400780c */ /* 0x002fce0003f25270 */
[----:B------:R-:W3:Y:S01]  /*12c0*/  LDC.64 R6, c[0x0][0xb10] ;  /* 0x0002c400ff067b82 */ /* 0x000ee20000000a00 */
[----:B--2---:R-:W-:-:S07]  /*12d0*/  ISETP.NE.AND P2, PT, R9, 0x1, PT ;  /* 0x000000010900780c */ /* 0x004fce0003f45270 */
[----:B------:R-:W1:Y:S08]  /*12e0*/  LDC R8, c[0x0][0xb20] ;  /* 0x0002c800ff087b82 */ /* 0x000e700000000800 */
[----:B------:R-:W2:Y:S01]  /*12f0*/  LDC.64 R2, c[0x0][0xb28] ;  /* 0x0002ca00ff027b82 */ /* 0x000ea20000000a00 */
[----:B----4-:R-:W-:-:S04]  /*1300*/  IMAD.HI.U32 R13, R11, R5, RZ ;  /* 0x000000050b0d7227 */ /* 0x010fc800078e00ff */
[----:B------:R-:W-:-:S04]  /*1310*/  IMAD.HI.U32 R5, R76, R5, RZ ;  /* 0x000000054c057227 */ /* 0x000fc800078e00ff */
[----:B---3--:R-:W-:-:S05]  /*1320*/  IMAD.HI.U32 R14, R12, R6, RZ ;  /* 0x000000060c0e7227 */ /* 0x008fca00078e00ff */
[-C--:B------:R-:W-:Y:S01]  /*1330*/  @P2 SHF.R.U32.HI R12, RZ, R7.reuse, R14 ;  /* 0x00000007ff0c2219 */ /* 0x080fe2000001160e */
[----:B------:R-:W-:Y:S01]  /*1340*/  IMAD.HI.U32 R14, R77, R6, RZ ;  /* 0x000000064d0e7227 */ /* 0x000fe200078e00ff */
[-C--:B-1----:R-:W-:Y:S02]  /*1350*/  @P1 SHF.R.U32.HI R11, RZ, R8.reuse, R13 ;  /* 0x00000008ff0b1219 */ /* 0x082fe4000001160d */
[----:B------:R-:W-:Y:S02]  /*1360*/  SHF.R.U32.HI R5, RZ, R8, R5 ;  /* 0x00000008ff057219 */ /* 0x000fe40000011605 */
[----:B------:R-:W-:Y:S02]  /*1370*/  SHF.R.U32.HI R14, RZ, R7, R14 ;  /* 0x00000007ff0e7219 */ /* 0x000fe4000001160e */
[----:B------:R-:W-:Y:S01]  /*1380*/  SEL R5, R76, R5, !P1 ;  /* 0x000000054c057207 */ /* 0x000fe20004800000 */
[----:B--2---:R-:W-:Y:S01]  /*1390*/  IMAD.HI.U32 R13, R11, R2, RZ ;  /* 0x000000020b0d7227 */ /* 0x004fe200078e00ff */
[----:B------:R-:W-:-:S03]  /*13a0*/  SEL R14, R77, R14, !P2 ;  /* 0x0000000e4d0e7207 */ /* 0x000fc60005000000 */
[----:B------:R-:W-:Y:S01]  /*13b0*/  IMAD.HI.U32 R6, R12, R2, RZ ;  /* 0x000000020c067227 */ /* 0x000fe200078e00ff */
[----:B------:R-:W-:-:S04]  /*13c0*/  @P0 SHF.R.U32.HI R11, RZ, R3, R13 ;  /* 0x00000003ff0b0219 */ /* 0x000fc8000001160d */
[----:B------:R-:W-:Y:S01]  /*13d0*/  @P0 SHF.R.U32.HI R12, RZ, R3, R6 ;  /* 0x00000003ff0c0219 */ /* 0x000fe20000011606 */
[----:B------:R-:W-:-:S04]  /*13e0*/  IMAD R11, R11, R10, RZ ;  /* 0x0000000a0b0b7224 */ /* 0x000fc800078e02ff */
[----:B------:R-:W-:Y:S01]  /*13f0*/  IMAD R6, R12, R10, RZ ;  /* 0x0000000a0c067224 */ /* 0x000fe200078e02ff */
[----:B------:R-:W-:-:S04]  /*1400*/  ISETP.GE.AND P1, PT, R5, R11, PT ;  /* 0x0000000b0500720c */ /* 0x000fc80003f26270 */
[----:B------:R-:W-:Y:S01]  /*1410*/  ISETP.GE.OR P1, PT, R14, R6, P1 ;  /* 0x000000060e00720c */ /* 0x000fe20000f26670 */
[----:B------:R-:W-:-:S05]  /*1420*/  IMAD.HI.U32 R6, R5, R2, RZ ;  /* 0x0000000205067227 */ /* 0x000fca00078e00ff */
[----:B------:R-:W-:-:S04]  /*1430*/  SHF.R.U32.HI R6, RZ, R3, R6 ;  /* 0x00000003ff067219 */ /* 0x000fc80000011606 */
[----:B------:R-:W-:-:S03]  /*1440*/  SEL R6, R5, R6, !P0 ;  /* 0x0000000605067207 */ /* 0x000fc60004000000 */
[----:B------:R-:W-:Y:S01]  /*1450*/  @!P1 IMAD.HI.U32 R7, R14, R2, RZ ;  /* 0x000000020e079227 */ /* 0x000fe200078e00ff */
[----:B------:R-:W-:-:S04]  /*1460*/  IADD3 R2, PT, PT, -R6, RZ, RZ ;  /* 0x000000ff06027210 */ /* 0x000fc80007ffe1ff */
[----:B------:R-:W-:Y:S01]  /*1470*/  @!P1 SHF.R.U32.HI R3, RZ, R3, R7 ;  /* 0x00000003ff039219 */ /* 0x000fe20000011607 */
[----:B------:R-:W-:Y:S01]  /*1480*/  IMAD R2, R10, R2, R5 ;  /* 0x000000020a027224 */ /* 0x000fe200078e0205 */
[----:B------:R-:W-:Y:S02]  /*1490*/  IADD3 R7, PT, PT, -R5, RZ, RZ ;  /* 0x000000ff05077210 */ /* 0x000fe40007ffe1ff */
[----:B------:R-:W-:-:S03]  /*14a0*/  @!P1 SEL R3, R14, R3, !P0 ;  /* 0x000000030e039207 */ /* 0x000fc60004000000 */
[----:B------:R-:W-:Y:S02]  /*14b0*/  IMAD R7, R4, R7, R76 ;  /* 0x0000000704077224 */ /* 0x000fe400078e024c */
[--C-:B------:R-:W-:Y:S02]  /*14c0*/  @!P1 IMAD.IADD R6, R6, 0x1, -R3.reuse ;  /* 0x0000000106069824 */ /* 0x100fe400078e0a03 */
[----:B------:R-:W-:Y:S01]  /*14d0*/  @!P1 IMAD R3, R2, R12, R3 ;  /* 0x0000000c02039224 */ /* 0x000fe200078e0203 */
[----:B------:R-:W-:Y:S01]  /*14e0*/  IADD3 R2, PT, PT, -R14, RZ, RZ ;  /* 0x000000ff0e027210 */ /* 0x000fe20007ffe1ff */
[----:B------:R-:W-:Y:S02]  /*14f0*/  @!P1 IMAD R5, R6, R10, R14 ;  /* 0x0000000a06059224 */ /* 0x000fe400078e020e */
[----:B------:R-:W-:Y:S02]  /*1500*/  @!P1 IMAD.MOV.U32 R14, RZ, RZ, R3 ;  /* 0x000000ffff0e9224 */ /* 0x000fe400078e0003 */
[----:B------:R-:W-:-:S02]  /*1510*/  IMAD R2, R9, R2, R77 ;  /* 0x0000000209027224 */ /* 0x000fc400078e024d */
[----:B------:R-:W-:Y:S02]  /*1520*/  IMAD R76, R5, R4, R7 ;  /* 0x00000004054c7224 */ /* 0x000fe400078e0207 */
[----:B------:R-:W-:Y:S02]  /*1530*/  IMAD R77, R14, R9, R2 ;  /* 0x000000090e4d7224 */ /* 0x000fe400078e0202 */
.L_x_16:
[----:B------:R-:W1:Y:S01]  /*1540*/  LDCU UR4, c[0x0][0xb30] ;  /* 0x00016600ff0477ac */ /* 0x000e620008000800 */
[----:B------:R-:W2:Y:S08]  /*1550*/  S2UR UR37, SR_CgaCtaId ;  /* 0x00000000002579c3 */ /* 0x000eb00000008800 */
[----:B------:R-:W3:Y:S01]  /*1560*/  LDC R44, c[0x0][0xb24] ;  /* 0x0002c900ff2c7b82 */ /* 0x000ee20000000800 */
[----:B-1----:R-:W-:-:S09]  /*1570*/  UISETP.NE.AND UP1, UPT, UR4, 0x1, UPT ;  /* 0x000000010400788c */ /* 0x002fd2000bf25270 */
[----:B--2---:R-:W-:Y:S05]  /*1580*/  BRA.U UP1, `(.L_x_17) ;  /* 0x0000000101407547 */ /* 0x004fea000b800000 */
[----:B------:R-:W1:Y:S08]  /*1590*/  LDC.64 R4, c[0x0][0xb10] ;  /* 0x0002c400ff047b82 */ /* 0x000e700000000a00 */
[----:B------:R-:W2:Y:S08]  /*15a0*/  LDC.64 R2, c[0x0][0xb18] ;  /* 0x0002c600ff027b82 */ /* 0x000eb00000000a00 */
[----:B------:R-:W4:Y:S08]  /*15b0*/  LDC R6, c[0x0][0xb20] ;  /* 0x0002c800ff067b82 */ /* 0x000f300000000800 */
[----:B------:R-:W3:Y:S01]  /*15c0*/  LDC R7, c[0x0][0xb0c] ;  /* 0x0002c300ff077b82 */ /* 0x000ee20000000800 */
[----:B-1----:R-:W-:-:S05]  /*15d0*/  IMAD.HI.U32 R4, R77, R4, RZ ;  /* 0x000000044d047227 */ /* 0x002fca00078e00ff */
[----:B------:R-:W-:Y:S01]  /*15e0*/  SHF.R.U32.HI R4, RZ, R5, R4 ;  /* 0x00000005ff047219 */ /* 0x000fe20000011604 */
[----:B--2---:R-:W-:Y:S01]  /*15f0*/  IMAD.HI.U32 R3, R76, R3, RZ ;  /* 0x000000034c037227 */ /* 0x004fe200078e00ff */
[----:B------:R-:W-:-:S04]  /*1600*/  ISETP.NE.AND P0, PT, R2, 0x1, PT ;  /* 0x000000010200780c */ /* 0x000fc80003f05270 */
[----:B----4-:R-:W-:-:S04]  /*1610*/  SHF.R.U32.HI R3, RZ, R6, R3 ;  /* 0x00000006ff037219 */ /* 0x010fc80000011603 */
[----:B------:R-:W-:Y:S02]  /*1620*/  SEL R3, R76, R3, !P0 ;  /* 0x000000034c037207 */ /* 0x000fe40004000000 */
[----:B---3--:R-:W-:-:S04]  /*1630*/  ISETP.NE.AND P1, PT, R7, 0x1, PT ;  /* 0x000000010700780c */ /* 0x008fc80003f25270 */
[----:B------:R-:W-:-:S05]  /*1640*/  SEL R4, R77, R4, !P1 ;  /* 0x000000044d047207 */ /* 0x000fca0004800000 */
[----:B------:R-:W-:Y:S02]  /*1650*/  IMAD.IADD R5, R3, 0x1, -R4 ;  /* 0x0000000103057824 */ /* 0x000fe400078e0a04 */
[----:B------:R-:W-:Y:S02]  /*1660*/  IMAD.IADD R3, R4, 0x1, -R3 ;  /* 0x0000000104037824 */ /* 0x000fe400078e0a03 */
[----:B------:R-:W-:Y:S02]  /*1670*/  IMAD R77, R5, R7, R77 ;  /* 0x00000007054d7224 */ /* 0x000fe400078e024d */
[----:B------:R-:W-:-:S07]  /*1680*/  IMAD R76, R3, R2, R76 ;  /* 0x00000002034c7224 */ /* 0x000fce00078e024c */
.L_x_17:
[----:B------:R-:W-:Y:S01]  /*1690*/  BAR.SYNC.DEFER_BLOCKING 0x0 ;  /* 0x0000000000007b1d */ /* 0x000fe20000010000 */
[----:B------:R-:W-:Y:S01]  /*16a0*/  UISETP.NE.AND UP1, UPT, UR8, 0x2, UPT ;  /* 0x000000020800788c */ /* 0x000fe2000bf25270 */
[----:B------:R-:W-:Y:S02]  /*16b0*/  ISETP.NE.OR P5, PT, R0, 0x2, !P5 ;  /* 0x000000020000780c */ /* 0x000fe40006fa5670 */
[----:B------:R-:W-:-:S06]  /*16c0*/  LOP3.LUT R2, R89, 0x1f, RZ, 0xc0, !PT ;  /* 0x0000001f59027812 */ /* 0x000fcc00078ec0ff */
[----:B------:R-:W-:Y:S05]  /*16d0*/  BRA.U UP1, `(.L_x_18) ;  /* 0x0000002101047547 */ /* 0x000fea000b800000 */
[----:B------:R-:W1:Y:S01]  /*16e0*/  LDCU UR15, c[0x0][0x38c] ;  /* 0x00007180ff0f77ac */ /* 0x000e620008000800 */
[----:B------:R-:W2:Y:S01]  /*16f0*/  LDC R8, c[0x0][0x370] ;  /* 0x0000dc00ff087b82 */ /* 0x000ea20000000800 */
[----:B------:R-:W-:Y:S01]  /*1700*/  PLOP3.LUT P1, PT, PT, PT, UP2, 0x80, 0x8 ;  /* 0x000000000008781c */ /* 0x000fe20003f2f028 */
[----:B------:R-:W-:Y:S01]  /*1710*/  IMAD.MOV.U32 R15, RZ, RZ, 0x1 ;  /* 0x00000001ff0f7424 */ /* 0x000fe200078e00ff */
[----:B------:R-:W-:Y:S01]  /*1720*/  ISETP.EQ.OR P4, PT, R2, RZ, P5 ;  /* 0x000000ff0200720c */ /* 0x000fe20002f82670 */
[----:B------:R-:W-:Y:S01]  /*1730*/  IMAD.MOV.U32 R14, RZ, RZ, RZ ;  /* 0x000000ffff0e7224 */ /* 0x000fe200078e00ff */
[----:B------:R-:W-:Y:S02]  /*1740*/  PLOP3.LUT P1, PT, P1, PT, PT, 0x8, 0x80 ;  /* 0x000000000080781c */ /* 0x000fe40000f2e170 */
[----:B------:R-:W-:Y:S01]  /*1750*/  CS2R R12, SRZ ;  /* 0x00000000000c7805 */ /* 0x000fe2000001ff00 */
[----:B------:R-:W-:Y:S01]  /*1760*/  IMAD.MOV.U32 R11, RZ, RZ, 0x1 ;  /* 0x00000001ff0b7424 */ /* 0x000fe200078e00ff */
[----:B------:R-:W4:Y:S01]  /*1770*/  LDC R0, c[0x0][0x374] ;  /* 0x0000dd00ff007b82 */ /* 0x000f220000000800 */
[----:B------:R-:W2:Y:S01]  /*1780*/  LDCU.64 UR24, c[0x0][0x348] ;  /* 0x00006900ff1877ac */ /* 0x000ea20008000a00 */
[----:B------:R-:W-:Y:S01]  /*1790*/  UMOV UR13, URZ ;  /* 0x000000ff000d7c82 */ /* 0x000fe20008000000 */
[----:B-1----:R-:W-:-:S04]  /*17a0*/  UIADD3 UR5, UPT, UPT, UR15, 0x1f, URZ ;  /* 0x0000001f0f057890 */ /* 0x002fc8000fffe0ff */
[----:B------:R-:W-:-:S04]  /*17b0*/  USHF.R.S32.HI UR4, URZ, 0x1f, UR5 ;  /* 0x0000001fff047899 */ /* 0x000fc80008011405 */
[----:B------:R-:W-:-:S04]  /*17c0*/  ULEA.HI UR4, UR4, UR5, URZ, 0x5 ;  /* 0x0000000504047291 */ /* 0x000fc8000f8f28ff */
[----:B------:R-:W-:Y:S02]  /*17d0*/  USHF.R.S32.HI UR22, URZ, 0x5, UR4 ;  /* 0x00000005ff167899 */ /* 0x000fe40008011404 */
[----:B------:R-:W-:Y:S02]  /*17e0*/  UIADD3 UR4, UPT, UPT, UR15, -0x1, URZ ;  /* 0xffffffff0f047890 */ /* 0x000fe4000fffe0ff */
[----:B------:R-:W-:Y:S02]  /*17f0*/  UISETP.LT.U32.AND UP0, UPT, UR22, 0x1e, UPT ;  /* 0x0000001e1600788c */ /* 0x000fe4000bf01070 */
[----:B------:R-:W-:Y:S02]  /*1800*/  UISETP.GE.U32.AND UP1, UPT, UR4, -0x3f, UPT ;  /* 0xffffffc10400788c */ /* 0x000fe4000bf26070 */
[----:B------:R-:W-:Y:S02]  /*1810*/  USEL UR21, UR22, 0x1e, UP0 ;  /* 0x0000001e16157887 */ /* 0x000fe40008000000 */
[----:B------:R-:W-:-:S02]  /*1820*/  UIADD3 UR15, UPT, UPT, UR15, 0x3e, URZ ;  /* 0x0000003e0f0f7890 */ /* 0x000fc4000fffe0ff */
[----:B------:R-:W-:Y:S02]  /*1830*/  UIADD3 UR7, UPT, UPT, UR21, -0x1, URZ ;  /* 0xffffffff15077890 */ /* 0x000fe4000fffe0ff */
[----:B------:R-:W-:-:S03]  /*1840*/  UIADD3 UR14, UPT, UPT, UR22, -UR21, URZ ;  /* 0x80000015160e7290 */ /* 0x000fc6000fffe0ff */
[----:B------:R-:W-:-:S04]  /*1850*/  @UP1 UIADD3 UR7, UPT, UPT, UR21, URZ, URZ ;  /* 0x000000ff15071290 */ /* 0x000fc8000fffe0ff */
[----:B--2---:R-:W-:-:S12]  /*1860*/  UIADD3 UR7, UPT, UPT, UR7, 0x1, URZ ;  /* 0x0000000107077890 */ /* 0x004fd8000fffe0ff */
.L_x_36:
[----:B------:R-:W-:Y:S01]  /*1870*/  UISETP.NE.AND UP0, UPT, UR37, URZ, UPT ;  /* 0x000000ff2500728c */ /* 0x000fe2000bf05270 */
[----:B------:R-:W1:Y:S08]  /*1880*/  S2UR UR37, SR_CgaCtaId ;  /* 0x00000000002579c3 */ /* 0x000e700000008800 */
[----:B------:R-:W-:Y:S05]  /*1890*/  BRA.U UP0, `(.L_x_19) ;  /* 0x0000000100347547 */ /* 0x000fea000b800000 */
[----:B------:R-:W2:Y:S01]  /*18a0*/  S2R R2, SR_CgaCtaId ;  /* 0x0000000000027919 */ /* 0x000ea20000008800 */
[----:B------:R-:W-:-:S04]  /*18b0*/  MOV R3, 0x400 ;  /* 0x0000040000037802 */ /* 0x000fc80000000f00 */
[----:B--2---:R-:W-:Y:S02]  /*18c0*/  LEA R2, R2, R3, 0x18 ;  /* 0x0000000302027211 */ /* 0x004fe400078ec0ff */
[----:B------:R-:W-:-:S03]  /*18d0*/  SHF.L.U32 R3, R11, 0x1f, RZ ;  /* 0x0000001f0b037819 */ /* 0x000fc600000006ff */
[----:B------:R-:W-:-:S04]  /*18e0*/  IMAD R2, R12, 0x8, R2 ;  /* 0x000000080c027824 */ /* 0x000fc800078e0202 */
[----:B------:R-:W2:Y:S02]  /*18f0*/  SYNCS.PHASECHK.TRANS64.TRYWAIT P0, [R2+URZ+0x280], R3 ;  /* 0x00028003020075a7 */ /* 0x000ea400080011ff */
[----:B--2---:R-:W-:Y:S05]  /*1900*/  @!P0 BRA `(.L_x_20) ;  /* 0x0000005c00ac8947 */ /* 0x004fea0003800000 */
.L_x_131:
[----:B------:R-:W-:Y:S01]  /*1910*/  VIADD R12, R12, 0x1 ;  /* 0x000000010c0c7836 */ /* 0x000fe20000000000 */
[----:B------:R2:W-:Y:S04]  /*1920*/  SYNCS.ARRIVE.TRANS64.A1T0 RZ, [R2+URZ+0x270], RZ ;  /* 0x000270ff02ff79a7 */ /* 0x0005e800081000ff */
[----:B------:R-:W-:-:S04]  /*1930*/  ISETP.NE.AND P0, PT, R12, 0x2, PT ;  /* 0x000000020c00780c */ /* 0x000fc80003f05270 */
[----:B------:R-:W-:Y:S02]  /*1940*/  SEL R12, R12, RZ, P0 ;  /* 0x000000ff0c0c7207 */ /* 0x000fe40000000000 */
[----:B--2---:R-:W-:-:S04]  /*1950*/  SEL R2, RZ, 0x1, P0 ;  /* 0x00000001ff027807 */ /* 0x004fc80000000000 */
[----:B------:R-:W-:-:S07]  /*1960*/  LOP3.LUT R11, R11, R2, RZ, 0x3c, !PT ;  /* 0x000000020b0b7212 */ /* 0x000fce00078e3cff */
.L_x_19:
[----:B------:R-:W-:Y:S01]  /*1970*/  UMOV UR4, 0x400 ;  /* 0x0000040000047882 */ /* 0x000fe20000000000 */
[----:B------:R-:W-:Y:S01]  /*1980*/  SHF.L.U32 R2, R15, 0x1f, RZ ;  /* 0x0000001f0f027819 */ /* 0x000fe200000006ff */
[----:B-1----:R-:W-:Y:S01]  /*1990*/  ULEA UR4, UR37, UR4, 0x18 ;  /* 0x0000000425047291 */ /* 0x002fe2000f8ec0ff */
[----:B------:R-:W-:Y:S01]  /*19a0*/  R2UR UR35, R77 ;  /* 0x000000004d2372ca */ /* 0x000fe200000e0000 */
[----:B------:R-:W-:Y:S01]  /*19b0*/  UISETP.GE.U32.AND UP0, UPT, UR15, 0x3f, UPT ;  /* 0x0000003f0f00788c */ /* 0x000fe2000bf06070 */
[----:B------:R-:W-:Y:S01]  /*19c0*/  R2UR UR11, R76 ;  /* 0x000000004c0b72ca */ /* 0x000fe200000e0000 */
[----:B------:R-:W-:Y:S01]  /*19d0*/  ULEA UR5, UR13, UR4, 0x3 ;  /* 0x000000040d057291 */ /* 0x000fe2000f8e18ff */
[----:B------:R-:W-:-:S08]  /*19e0*/  UMOV UR23, URZ ;  /* 0x000000ff00177c82 */ /* 0x000fd00008000000 */
[----:B------:R1:W2:Y:S01]  /*19f0*/  SYNCS.PHASECHK.TRANS64.TRYWAIT P0, [UR5+0xf0], R2 ;  /* 0x0000f002ff0075a7 */ /* 0x0002a20008001105 */
[----:B------:R-:W-:Y:S02]  /*1a00*/  USHF.L.U32 UR35, UR35, 0x6, URZ ;  /* 0x0000000623237899 */ /* 0x000fe400080006ff */
[----:B------:R-:W-:Y:S01]  /*1a10*/  UIMAD UR11, UR11, 0x30, URZ ;  /* 0x000000300b0b78a4 */ /* 0x000fe2000f8e02ff */
[----:B------:R-:W-:Y:S11]  /*1a20*/  BRA.U !UP0, `(.L_x_21) ;  /* 0x0000000108a87547 */ /* 0x000ff6000b800000 */
[----:B------:R-:W-:Y:S01]  /*1a30*/  UMOV UR16, URZ ;  /* 0x000000ff00107c82 */ /* 0x000fe20008000000 */
[----:B------:R-:W-:-:S05]  /*1a40*/  UMOV UR6, UR13 ;  /* 0x0000000d00067c82 */ /* 0x000fca0008000000 */
.L_x_26:
[----:B--2---:R-:W-:Y:S01]  /*1a50*/  @!P5 MOV R3, 0x1c00 ;  /* 0x00001c000003d802 */ /* 0x004fe20000000f00 */
[----:B-1----:R-:W-:Y:S01]  /*1a60*/  ULEA UR33, UR6, UR4, 0x3 ;  /* 0x0000000406217291 */ /* 0x002fe2000f8e18ff */
[----:B--2---:R-:W-:Y:S11]  /*1a70*/  @P0 BRA `(.L_x_22) ;  /* 0x00000000000c0947 */ /* 0x004ff60003800000 */
[----:B------:R-:W-:Y:S04]  /*1a80*/  SHF.L.U32 R4, R15, 0x1f, RZ ;  /* 0x0000001f0f047819 */ /* 0x000fe800000006ff */
[----:B------:R-:W2:Y:S02]  /*1a90*/  SYNCS.PHASECHK.TRANS64.TRYWAIT P0, [UR33+0xf0], R4 ;  /* 0x0000f004ff0075a7 */ /* 0x000ea40008001121 */
[----:B--2---:R-:W-:Y:S05]  /*1aa0*/  @!P0 BRA `(.L_x_23) ;  /* 0x0000005c00588947 */ /* 0x004fea0003800000 */
.L_x_22:
[----:B------:R2:W-:Y:S01]  /*1ab0*/  @!P5 SYNCS.ARRIVE.TRANS64 RZ, [UR33], R3 ;  /* 0x00000003ffffd9a7 */ /* 0x0005e20008000021 */
[----:B------:R-:W-:Y:S04]  /*1ac0*/  BSSY.RECONVERGENT B0, `(.L_x_24) ;  /* 0x0000003000007945 */ /* 0x000fe80003800200 */
[----:B------:R-:W-:Y:S05]  /*1ad0*/  @P4 BRA `(.L_x_25) ;  /* 0x0000000000044947 */ /* 0x000fea0003800000 */
[----:B------:R-:W-:Y:S05]  /*1ae0*/  BPT.TRAP 0x1 ;  /* 0x000000040000795c */ /* 0x000fea0000300000 */
.L_x_25:
[----:B------:R-:W-:Y:S05]  /*1af0*/  BSYNC.RECONVERGENT B0 ;  /* 0x0000000000007941 */ /* 0x000fea0003800200 */
.L_x_24:
[----:B------:R-:W-:Y:S02]  /*1b00*/  UIADD3 UR13, UPT, UPT, UR6, 0x1, URZ ;  /* 0x00000001060d7890 */ /* 0x000fe4000fffe0ff */
[----:B------:R-:W-:Y:S02]  /*1b10*/  UIADD3 UR18, UP1, UPT, UR24, 0x80, URZ ;  /* 0x0000008018127890 */ /* 0x000fe4000ff3e0ff */
[----:B------:R-:W-:Y:S02]  /*1b20*/  UISETP.NE.AND UP0, UPT, UR13, 0x1e, UPT ;  /* 0x0000001e0d00788c */ /* 0x000fe4000bf05270 */
[----:B------:R-:W-:Y:S02]  /*1b30*/  ULEA UR32, UR6, UR4, 0xc ;  /* 0x0000000406207291 */ /* 0x000fe4000f8e60ff */
[----:B------:R-:W-:Y:S02]  /*1b40*/  USEL UR9, URZ, 0x1, UP0 ;  /* 0x00000001ff097887 */ /* 0x000fe40008000000 */
[----:B------:R-:W-:Y:S02]  /*1b50*/  USEL UR13, UR13, URZ, UP0 ;  /* 0x000000ff0d0d7287 */ /* 0x000fe40008000000 */
[----:B------:R-:W-:Y:S02]  /*1b60*/  USHF.L.U32 UR34, UR16, 0x5, URZ ;  /* 0x0000000510227899 */ /* 0x000fe400080006ff */
[----:B------:R-:W-:Y:S01]  /*1b70*/  ULEA UR8, UR13, UR4, 0x3 ;  /* 0x000000040d087291 */ /* 0x000fe2000f8e18ff */
[----:B------:R-:W-:Y:S01]  /*1b80*/  LOP3.LUT R15, R15, UR9, RZ, 0x3c, !PT ;  /* 0x000000090f0f7c12 */ /* 0x000fe2000f8e3cff */
[----:B------:R-:W-:Y:S02]  /*1b90*/  UIADD3.X UR19, UPT, UPT, URZ, UR25, URZ, UP1, !UPT ;  /* 0x00000019ff137290 */ /* 0x000fe40008ffe4ff */
[----:B------:R-:W-:Y:S01]  /*1ba0*/  UIADD3 UR32, UPT, UPT, UR32, 0x3400, URZ ;  /* 0x0000340020207890 */ /* 0x000fe2000fffe0ff */
[----:B-1----:R-:W-:Y:S01]  /*1bb0*/  SHF.L.U32 R2, R15, 0x1f, RZ ;  /* 0x0000001f0f027819 */ /* 0x002fe200000006ff */
[----:B------:R-:W-:Y:S02]  /*1bc0*/  UIMAD UR5, UR6, 0xc00, UR4 ;  /* 0x00000c00060578a4 */ /* 0x000fe4000f8e0204 */
[----:B------:R-:W-:Y:S01]  /*1bd0*/  UIADD3 UR26, UP0, UPT, UR24, 0x180, URZ ;  /* 0x00000180181a7890 */ /* 0x000fe2000ff1e0ff */
[----:B------:R1:W1:Y:S01]  /*1be0*/  SYNCS.PHASECHK.TRANS64.TRYWAIT P0, [UR8+0xf0], R2 ;  /* 0x0000f002ff0075a7 */ /* 0x0002620008001108 */
[----:B------:R-:W-:Y:S01]  /*1bf0*/  UMOV UR28, 0x0 ;  /* 0x00000000001c7882 */ /* 0x000fe20000000000 */
[----:B------:R-:W-:Y:S01]  /*1c00*/  UMOV UR29, 0x10000000 ;  /* 0x10000000001d7882 */ /* 0x000fe20000000000 */
[----:B------:R-:W-:Y:S01]  /*1c10*/  UIADD3 UR8, UPT, UPT, UR5, 0x21400, URZ ;  /* 0x0002140005087890 */ /* 0x000fe2000fffe0ff */
[----:B------:R1:W-:Y:S01]  /*1c20*/  UTMALDG.3D [UR32], [UR18], desc[UR28] ;  /* 0x00001c20120075b4 */ /* 0x0003e20008011000 */
[----:B------:R-:W-:Y:S02]  /*1c30*/  UIADD3.X UR27, UPT, UPT, URZ, UR25, URZ, UP0, !UPT ;  /* 0x00000019ff1b7290 */ /* 0x000fe400087fe4ff */
[----:B------:R-:W-:Y:S01]  /*1c40*/  UIADD3 UR16, UPT, UPT, UR16, 0x1, URZ ;  /* 0x0000000110107890 */ /* 0x000fe2000fffe0ff */
[----:B------:R-:W-:Y:S01]  /*1c50*/  UMOV UR12, UR36 ;  /* 0x00000024000c7c82 */ /* 0x000fe20008000000 */
[----:B------:R-:W-:Y:S01]  /*1c60*/  UMOV UR9, UR33 ;  /* 0x0000002100097c82 */ /* 0x000fe20008000000 */
[----:B------:R-:W-:Y:S01]  /*1c70*/  UMOV UR10, UR34 ;  /* 0x00000022000a7c82 */ /* 0x000fe20008000000 */
[----:B------:R-:W-:Y:S03]  /*1c80*/  UISETP.NE.AND UP0, UPT, UR16, UR7, UPT ;  /* 0x000000071000728c */ /* 0x000fe6000bf05270 */
[----:B------:R1:W-:Y:S01]  /*1c90*/  UTMALDG.3D [UR8], [UR26], desc[UR28] ;  /* 0x00001c081a0075b4 */ /* 0x0003e20008011000 */
[----:B------:R-:W-:Y:S01]  /*1ca0*/  UMOV UR23, UR7 ;  /* 0x0000000700177c82 */ /* 0x000fe20008000000 */
[----:B------:R-:W-:Y:S04]  /*1cb0*/  UMOV UR6, UR13 ;  /* 0x0000000d00067c82 */ /* 0x000fe80008000000 */
[----:B------:R-:W-:Y:S05]  /*1cc0*/  BRA.U UP0, `(.L_x_26) ;  /* 0xfffffffd00607547 */ /* 0x000fea000b83ffff */
.L_x_21:
[----:B------:R-:W-:Y:S01]  /*1cd0*/  ULEA UR5, UR13, UR4, 0x3 ;  /* 0x000000040d057291 */ /* 0x000fe2000f8e18ff */
[----:B-1----:R-:W-:Y:S01]  /*1ce0*/  SHF.L.U32 R2, R15, 0x1f, RZ ;  /* 0x0000001f0f027819 */ /* 0x002fe200000006ff */
[----:B------:R-:W-:Y:S01]  /*1cf0*/  @!P1 SYNCS.ARRIVE.TRANS64.A1T0 RZ, [UR4+0x208], RZ ;  /* 0x000208ffffff99a7 */ /* 0x000fe20008100004 */
[----:B------:R-:W-:-:S06]  /*1d00*/  UISETP.GT.AND UP0, UPT, UR22, UR21, UPT ;  /* 0x000000151600728c */ /* 0x000fcc000bf04270 */
[----:B--2---:R1:W2:Y:S03]  /*1d10*/  SYNCS.PHASECHK.TRANS64.TRYWAIT P0, [UR5+0xf0], R2 ;  /* 0x0000f002ff0075a7 */ /* 0x0042a60008001105 */
[----:B------:R-:W-:Y:S05]  /*1d20*/  BRA.U !UP0, `(.L_x_27) ;  /* 0x0000000108ac7547 */ /* 0x000fea000b800000 */
[----:B------:R-:W-:Y:S01]  /*1d30*/  UIADD3 UR26, UPT, UPT, UR14, UR23, URZ ;  /* 0x000000170e1a7290 */ /* 0x000fe2000fffe0ff */
[----:B------:R-:W-:-:S11]  /*1d40*/  UMOV UR6, UR13 ;  /* 0x0000000d00067c82 */ /* 0x000fd60008000000 */
.L_x_32:
[----:B--2---:R-:W-:Y:S01]  /*1d50*/  @!P5 MOV R3, 0x1c00 ;  /* 0x00001c000003d802 */ /* 0x004fe20000000f00 */
[----:B-1----:R-:W-:Y:S01]  /*1d60*/  ULEA UR17, UR6, UR4, 0x3 ;  /* 0x0000000406117291 */ /* 0x002fe2000f8e18ff */
[----:B--2---:R-:W-:Y:S11]  /*1d70*/  @P0 BRA `(.L_x_28) ;  /* 0x00000000000c0947 */ /* 0x004ff60003800000 */
[----:B------:R-:W-:Y:S04]  /*1d80*/  SHF.L.U32 R4, R15, 0x1f, RZ ;  /* 0x0000001f0f047819 */ /* 0x000fe800000006ff */
[----:B------:R-:W2:Y:S02]  /*1d90*/  SYNCS.PHASECHK.TRANS64.TRYWAIT P0, [UR17+0xf0], R4 ;  /* 0x0000f004ff0075a7 */ /* 0x000ea40008001111 */
[----:B--2---:R-:W-:Y:S05]  /*1da0*/  @!P0 BRA `(.L_x_29) ;  /* 0x0000005800b08947 */ /* 0x004fea0003800000 */
.L_x_28:
[----:B------:R2:W-:Y:S01]  /*1db0*/  @!P5 SYNCS.ARRIVE.TRANS64 RZ, [UR17], R3 ;  /* 0x00000003ffffd9a7 */ /* 0x0005e20008000011 */
[----:B------:R-:W-:Y:S04]  /*1dc0*/  BSSY.RECONVERGENT B0, `(.L_x_30) ;  /* 0x0000003000007945 */ /* 0x000fe80003800200 */
[----:B------:R-:W-:Y:S05]  /*1dd0*/  @P4 BRA `(.L_x_31) ;  /* 0x0000000000044947 */ /* 0x000fea0003800000 */
[----:B------:R-:W-:Y:S05]  /*1de0*/  BPT.TRAP 0x1 ;  /* 0x000000040000795c */ /* 0x000fea0000300000 */
.L_x_31:
[----:B------:R-:W-:Y:S05]  /*1df0*/  BSYNC.RECONVERGENT B0 ;  /* 0x0000000000007941 */ /* 0x000fea0003800200 */
.L_x_30:
[----:B------:R-:W-:Y:S02]  /*1e00*/  UIADD3 UR13, UPT, UPT, UR6, 0x1, URZ ;  /* 0x00000001060d7890 */ /* 0x000fe4000fffe0ff */
[----:B------:R-:W-:Y:S02]  /*1e10*/  ULEA UR16, UR6, UR4, 0xc ;  /* 0x0000000406107291 */ /* 0x000fe4000f8e60ff */
[----:B------:R-:W-:Y:S02]  /*1e20*/  UISETP.NE.AND UP0, UPT, UR13, 0x1e, UPT ;  /* 0x0000001e0d00788c */ /* 0x000fe4000bf05270 */
[----:B------:R-:W-:Y:S02]  /*1e30*/  UIADD3 UR32, UP1, UPT, UR24, 0x80, URZ ;  /* 0x0000008018207890 */ /* 0x000fe4000ff3e0ff */
[----:B------:R-:W-:Y:S02]  /*1e40*/  USEL UR9, URZ, 0x1, UP0 ;  /* 0x00000001ff097887 */ /* 0x000fe40008000000 */
[----:B------:R-:W-:Y:S02]  /*1e50*/  USEL UR13, UR13, URZ, UP0 ;  /* 0x000000ff0d0d7287 */ /* 0x000fe40008000000 */
[----:B------:R-:W-:Y:S02]  /*1e60*/  USHF.L.U32 UR18, UR23, 0x5, URZ ;  /* 0x0000000517127899 */ /* 0x000fe400080006ff */
[----:B------:R-:W-:Y:S01]  /*1e70*/  ULEA UR8, UR13, UR4, 0x3 ;  /* 0x000000040d087291 */ /* 0x000fe2000f8e18ff */
[----:B------:R-:W-:Y:S01]  /*1e80*/  LOP3.LUT R15, R15, UR9, RZ, 0x3c, !PT ;  /* 0x000000090f0f7c12 */ /* 0x000fe2000f8e3cff */
[----:B------:R-:W-:Y:S02]  /*1e90*/  UIADD3 UR16, UPT, UPT, UR16, 0x3400, URZ ;  /* 0x0000340010107890 */ /* 0x000fe4000fffe0ff */
[----:B------:R-:W-:Y:S01]  /*1ea0*/  UIADD3.X UR33, UPT, UPT, URZ, UR25, URZ, UP1, !UPT ;  /* 0x00000019ff217290 */ /* 0x000fe20008ffe4ff */
[----:B-1----:R-:W-:Y:S01]  /*1eb0*/  SHF.L.U32 R2, R15, 0x1f, RZ ;  /* 0x0000001f0f027819 */ /* 0x002fe200000006ff */
[----:B------:R-:W-:Y:S02]  /*1ec0*/  UIMAD UR5, UR6, 0xc00, UR4 ;  /* 0x00000c00060578a4 */ /* 0x000fe4000f8e0204 */
[----:B------:R-:W-:Y:S01]  /*1ed0*/  UIADD3 UR30, UP0, UPT, UR24, 0x180, URZ ;  /* 0x00000180181e7890 */ /* 0x000fe2000ff1e0ff */
[----:B------:R1:W1:Y:S01]  /*1ee0*/  SYNCS.PHASECHK.TRANS64.TRYWAIT P0, [UR8+0xf0], R2 ;  /* 0x0000f002ff0075a7 */ /* 0x0002620008001108 */
[----:B------:R-:W-:Y:S01]  /*1ef0*/  UIADD3 UR8, UPT, UPT, UR5, 0x21400, URZ ;  /* 0x0002140005087890 */ /* 0x000fe2000fffe0ff */
[----:B------:R-:W-:Y:S01]  /*1f00*/  UMOV UR28, 0x0 ;  /* 0x00000000001c7882 */ /* 0x000fe20000000000 */
[----:B------:R-:W-:Y:S01]  /*1f10*/  UMOV UR29, 0x10000000 ;  /* 0x10000000001d7882 */ /* 0x000fe20000000000 */
[----:B------:R-:W-:Y:S01]  /*1f20*/  UMOV UR19, UR35 ;  /* 0x0000002300137c82 */ /* 0x000fe20008000000 */
[----:B------:R-:W-:Y:S01]  /*1f30*/  UMOV UR20, UR36 ;  /* 0x0000002400147c82 */ /* 0x000fe20008000000 */
[----:B------:R-:W-:Y:S01]  /*1f40*/  UIADD3.X UR31, UPT, UPT, URZ, UR25, URZ, UP0, !UPT ;  /* 0x00000019ff1f7290 */ /* 0x000fe200087fe4ff */
[----:B------:R1:W-:Y:S01]  /*1f50*/  UTMALDG.3D [UR16], [UR32], desc[UR28] ;  /* 0x00001c10200075b4 */ /* 0x0003e20008011000 */
[----:B------:R-:W-:Y:S01]  /*1f60*/  UIADD3 UR23, UPT, UPT, UR23, 0x1, URZ ;  /* 0x0000000117177890 */ /* 0x000fe2000fffe0ff */
[----:B------:R-:W-:Y:S01]  /*1f70*/  UMOV UR12, UR36 ;  /* 0x00000024000c7c82 */ /* 0x000fe20008000000 */
[----:B------:R-:W-:Y:S01]  /*1f80*/  UMOV UR9, UR17 ;  /* 0x0000001100097c82 */ /* 0x000fe20008000000 */
[----:B------:R-:W-:Y:S01]  /*1f90*/  UMOV UR10, UR18 ;  /* 0x00000012000a7c82 */ /* 0x000fe20008000000 */
[----:B------:R-:W-:Y:S03]  /*1fa0*/  UISETP.NE.AND UP0, UPT, UR23, UR26, UPT ;  /* 0x0000001a1700728c */ /* 0x000fe6000bf05270 */
[----:B------:R1:W-:Y:S01]  /*1fb0*/  UTMALDG.3D [UR8], [UR30], desc[UR28] ;  /* 0x00001c081e0075b4 */ /* 0x0003e20008011000 */
[----:B------:R-:W-:Y:S05]  /*1fc0*/  UMOV UR6, UR13 ;  /* 0x0000000d00067c82 */ /* 0x000fea0008000000 */
[----:B------:R-:W-:Y:S05]  /*1fd0*/  BRA.U UP0, `(.L_x_32) ;  /* 0xfffffffd005c7547 */ /* 0x000fea000b83ffff */
.L_x_27:
[C---:B-1----:R-:W-:Y:S01]  /*1fe0*/  LEA R2, R14.reuse, UR4, 0x3 ;  /* 0x000000040e027c11 */ /* 0x042fe2000f8e18ff */
[----:B------:R-:W-:Y:S01]  /*1ff0*/  NOP ;  /* 0x0000000000007918 */ /* 0x000fe20000000000 */
[----:B--2---:R-:W-:Y:S02]  /*2000*/  SHF.L.U32 R3, R13, 0x1f, RZ ;  /* 0x0000001f0d037819 */ /* 0x004fe400000006ff */
[----:B------:R-:W-:Y:S02]  /*2010*/  LEA R4, R14, UR4, 0x4 ;  /* 0x000000040e047c11 */ /* 0x000fe4000f8e20ff */
[----:B------:R-:W1:Y:S02]  /*2020*/  SYNCS.PHASECHK.TRANS64.TRYWAIT P0, [R2+URZ+0x210], R3 ;  /* 0x00021003020075a7 */ /* 0x000e6400080011ff */
[----:B-1----:R-:W-:Y:S05]  /*2030*/  @!P0 BRA `(.L_x_33) ;  /* 0x0000005800248947 */ /* 0x002fea0003800000 */
.L_x_134:
[----:B------:R-:W2:Y:S01]  /*2040*/  LDS.128 R4, [R4+0x2a0] ;  /* 0x0002a00004047984 */ /* 0x000ea20000000c00 */
[----:B---3--:R-:W-:Y:S01]  /*2050*/  ISETP.GE.AND P0, PT, R44, 0x1, PT ;  /* 0x000000012c00780c */ /* 0x008fe20003f06270 */
[----:B-1----:R-:W-:Y:S01]  /*2060*/  VIADD R2, R2, 0x220 ;  /* 0x0000022002027836 */ /* 0x002fe20000000000 */
[----:B------:R-:W-:Y:S01]  /*2070*/  @!PT LDS RZ, [RZ] ;  /* 0x00000000fffff984 */ /* 0x000fe20000000800 */
[----:B------:R-:W-:Y:S01]  /*2080*/  @!PT LDS RZ, [RZ] ;  /* 0x00000000fffff984 */ /* 0x000fe20000000800 */
[----:B------:R-:W-:Y:S01]  /*2090*/  @!PT LDS RZ, [RZ] ;  /* 0x00000000fffff984 */ /* 0x000fe20000000800 */
[----:B------:R-:W-:Y:S01]  /*20a0*/  @!PT LDS RZ, [RZ] ;  /* 0x00000000fffff984 */ /* 0x000fe20000000800 */
[----:B------:R1:W-:Y:S06]  /*20b0*/  MEMBAR.ALL.CTA ;  /* 0x0000000000007992 */ /* 0x0003ec0000008000 */
[----:B-1----:R-:W1:Y:S01]  /*20c0*/  FENCE.VIEW.ASYNC.S ;  /* 0x00000000000073c6 */ /* 0x002e620000000000 */
[----:B------:R-:W-:-:S04]  /*20d0*/  PRMT R2, RZ, 0x654, R2 ;  /* 0x00000654ff027816 */ /* 0x000fc80000000002 */
[----:B-1----:R1:W-:Y:S01]  /*20e0*/  SYNCS.ARRIVE.TRANS64.RED.A1T0 RZ, [R2+URZ], RZ ;  /* 0x000000ff02ff79a7 */ /* 0x0023e200081004ff */
[----:B--2---:R-:W-:-:S13]  /*20f0*/  LOP3.LUT P2, RZ, R6, 0x1, RZ, 0xc0, !PT ;  /* 0x0000000106ff7812 */ /* 0x004fda000784c0ff */
[----:B------:R-:W-:Y:S01]  /*2100*/  @P2 SHF.R.U32.HI R3, RZ, 0x10, R5 ;  /* 0x00000010ff032819 */ /* 0x000fe20000011605 */
[----:B------:R-:W-:Y:S01]  /*2110*/  VOTEU.ANY UP0, P2 ;  /* 0x0000000000ff7886 */ /* 0x000fe20001000100 */
[----:B------:R-:W-:Y:S02]  /*2120*/  @P2 MOV R10, R4 ;  /* 0x00000004000a2202 */ /* 0x000fe40000000f00 */
[----:B------:R-:W-:Y:S02]  /*2130*/  @P2 R2UR.BROADCAST UR5, R3 ;  /* 0x00000000030522ca */ /* 0x000fe400008e0000 */
[----:B------:R-:W-:-:S11]  /*2140*/  @P2 LOP3.LUT R9, R5, 0xffff, RZ, 0xc0, !PT ;  /* 0x0000ffff05092812 */ /* 0x000fd600078ec0ff */
[----:B------:R-:W-:Y:S01]  /*2150*/  @UP0 UMOV UR36, UR5 ;  /* 0x0000000500240c82 */ /* 0x000fe20008000000 */
[----:B-1----:R-:W-:Y:S05]  /*2160*/  @!P0 BRA `(.L_x_34) ;  /* 0x0000000000b88947 */ /* 0x002fea0003800000 */
[----:B------:R-:W4:Y:S01]  /*2170*/  LDC.64 R4, c[0x0][0xb18] ;  /* 0x0002c600ff047b82 */ /* 0x000f220000000a00 */
[----:B------:R-:W-:-:S07]  /*2180*/  ISETP.NE.AND P3, PT, R44, 0x1, PT ;  /* 0x000000012c00780c */ /* 0x000fce0003f65270 */
[----:B------:R-:W1:Y:S08]  /*2190*/  LDC.64 R6, c[0x0][0xb10] ;  /* 0x0002c400ff067b82 */ /* 0x000e700000000a00 */
[----:B------:R-:W2:Y:S08]  /*21a0*/  LDC R16, c[0x0][0xb20] ;  /* 0x0002c800ff107b82 */ /* 0x000eb00000000800 */
[----:B------:R-:W3:Y:S01]  /*21b0*/  LDC R17, c[0x0][0xb0c] ;  /* 0x0002c300ff117b82 */ /* 0x000ee20000000800 */
[----:B----4-:R-:W-:Y:S01]  /*21c0*/  IMAD.HI.U32 R19, R0, R5, RZ ;  /* 0x0000000500137227 */ /* 0x010fe200078e00ff */
[----:B------:R-:W-:-:S03]  /*21d0*/  ISETP.NE.AND P0, PT, R4, 0x1, PT ;  /* 0x000000010400780c */ /* 0x000fc60003f05270 */
[----:B------:R-:W-:-:S03]  /*21e0*/  IMAD.HI.U32 R5, R9, R5, RZ ;  /* 0x0000000509057227 */ /* 0x000fc600078e00ff */
[----:B------:R-:W4:Y:S01]  /*21f0*/  LDC.64 R2, c[0x0][0xb28] ;  /* 0x0002ca00ff027b82 */ /* 0x000f220000000a00 */
[----:B-1----:R-:W-:-:S04]  /*2200*/  IMAD.HI.U32 R20, R8, R6, RZ ;  /* 0x0000000608147227 */ /* 0x002fc800078e00ff */
[----:B------:R-:W-:Y:S01]  /*2210*/  IMAD.HI.U32 R21, R10, R6, RZ ;  /* 0x000000060a157227 */ /* 0x000fe200078e00ff */
[----:B------:R-:W-:Y:S02]  /*2220*/  SHF.R.U32.HI R20, RZ, R7, R20 ;  /* 0x00000007ff147219 */ /* 0x000fe40000011614 */
[-C--:B--2---:R-:W-:Y:S02]  /*2230*/  SHF.R.U32.HI R19, RZ, R16.reuse, R19 ;  /* 0x00000010ff137219 */ /* 0x084fe40000011613 */
[----:B------:R-:W-:Y:S02]  /*2240*/  SHF.R.U32.HI R5, RZ, R16, R5 ;  /* 0x00000010ff057219 */ /* 0x000fe40000011605 */
[----:B------:R-:W-:Y:S02]  /*2250*/  SEL R19, R0, R19, !P0 ;  /* 0x0000001300137207 */ /* 0x000fe40004000000 */
[----:B------:R-:W-:Y:S02]  /*2260*/  SHF.R.U32.HI R21, RZ, R7, R21 ;  /* 0x00000007ff157219 */ /* 0x000fe40000011615 */
[----:B---3--:R-:W-:-:S02]  /*2270*/  ISETP.NE.AND P1, PT, R17, 0x1, PT ;  /* 0x000000011100780c */ /* 0x008fc40003f25270 */
[----:B------:R-:W-:Y:S02]  /*2280*/  SEL R5, R9, R5, !P0 ;  /* 0x0000000509057207 */ /* 0x000fe40004000000 */
[----:B------:R-:W-:Y:S02]  /*2290*/  SEL R20, R8, R20, !P1 ;  /* 0x0000001408147207 */ /* 0x000fe40004800000 */
[----:B------:R-:W-:Y:S01]  /*22a0*/  SEL R21, R10, R21, !P1 ;  /* 0x000000150a157207 */ /* 0x000fe20004800000 */
[----:B----4-:R-:W-:-:S04]  /*22b0*/  IMAD.HI.U32 R18, R19, R2, RZ ;  /* 0x0000000213127227 */ /* 0x010fc800078e00ff */
        /* <DEDUP_REMOVED lines=10> */
[----:B------:R-:W-:-:S04]  /*2360*/  @!P0 IMAD.HI.U32 R7, R21, R2, RZ ;  /* 0x0000000215078227 */ /* 0x000fc800078e00ff */
[----:B------:R-:W-:Y:S01]  /*2370*/  IMAD.MOV R2, RZ, RZ, -R6 ;  /* 0x000000ffff027224 */ /* 0x000fe200078e0a06 */
[----:B------:R-:W-:Y:S02]  /*2380*/  @!P0 SHF.R.U32.HI R3, RZ, R3, R7 ;  /* 0x00000003ff038219 */ /* 0x000fe40000011607 */
[----:B------:R-:W-:Y:S01]  /*2390*/  IADD3 R7, PT, PT, -R5, RZ, RZ ;  /* 0x000000ff05077210 */ /* 0x000fe20007ffe1ff */
[----:B------:R-:W-:Y:S01]  /*23a0*/  IMAD R2, R44, R2, R5 ;  /* 0x000000022c027224 */ /* 0x000fe200078e0205 */
        /* <DEDUP_REMOVED lines=10> */
.L_x_34:
[----:B------:R-:W1:Y:S02]  /*2450*/  LDCU UR5, c[0x0][0xb30] ;  /* 0x00016600ff0577ac */ /* 0x000e640008000800 */
[----:B-1----:R-:W-:-:S09]  /*2460*/  UISETP.NE.AND UP0, UPT, UR5, 0x1, UPT ;  /* 0x000000010500788c */ /* 0x002fd2000bf05270 */
[----:B------:R-:W-:Y:S05]  /*2470*/  BRA.U UP0, `(.L_x_35) ;  /* 0x0000000100407547 */ /* 0x000fea000b800000 */
[----:B------:R-:W1:Y:S08]  /*2480*/  LDC.64 R4, c[0x0][0xb10] ;  /* 0x0002c400ff047b82 */ /* 0x000e700000000a00 */
[----:B------:R-:W2:Y:S08]  /*2490*/  LDC.64 R2, c[0x0][0xb18] ;  /* 0x0002c600ff027b82 */ /* 0x000eb00000000a00 */
[----:B------:R-:W3:Y:S08]  /*24a0*/  LDC R6, c[0x0][0xb20] ;  /* 0x0002c800ff067b82 */ /* 0x000ef00000000800 */
[----:B------:R-:W4:Y:S01]  /*24b0*/  LDC R7, c[0x0][0xb0c] ;  /* 0x0002c300ff077b82 */ /* 0x000f220000000800 */
[----:B-1----:R-:W-:-:S05]  /*24c0*/  IMAD.HI.U32 R4, R10, R4, RZ ;  /* 0x000000040a047227 */ /* 0x002fca00078e00ff */
[----:B------:R-:W-:Y:S01]  /*24d0*/  SHF.R.U32.HI R4, RZ, R5, R4 ;  /* 0x00000005ff047219 */ /* 0x000fe20000011604 */
[----:B--2---:R-:W-:Y:S01]  /*24e0*/  IMAD.HI.U32 R3, R9, R3, RZ ;  /* 0x0000000309037227 */ /* 0x004fe200078e00ff */
[----:B------:R-:W-:-:S04]  /*24f0*/  ISETP.NE.AND P0, PT, R2, 0x1, PT ;  /* 0x000000010200780c */ /* 0x000fc80003f05270 */
[----:B---3--:R-:W-:-:S04]  /*2500*/  SHF.R.U32.HI R3, RZ, R6, R3 ;  /* 0x00000006ff037219 */ /* 0x008fc80000011603 */
[----:B------:R-:W-:Y:S02]  /*2510*/  SEL R3, R9, R3, !P0 ;  /* 0x0000000309037207 */ /* 0x000fe40004000000 */
[----:B----4-:R-:W-:-:S04]  /*2520*/  ISETP.NE.AND P1, PT, R7, 0x1, PT ;  /* 0x000000010700780c */ /* 0x010fc80003f25270 */
[----:B------:R-:W-:-:S05]  /*2530*/  SEL R4, R10, R4, !P1 ;  /* 0x000000040a047207 */ /* 0x000fca0004800000 */
[----:B------:R-:W-:Y:S02]  /*2540*/  IMAD.IADD R5, R3, 0x1, -R4 ;  /* 0x0000000103057824 */ /* 0x000fe400078e0a04 */
[----:B------:R-:W-:Y:S02]  /*2550*/  IMAD.IADD R3, R4, 0x1, -R3 ;  /* 0x0000000104037824 */ /* 0x000fe400078e0a03 */
[----:B------:R-:W-:Y:S02]  /*2560*/  IMAD R10, R5, R7, R10 ;  /* 0x00000007050a7224 */ /* 0x000fe400078e020a */
[----:B------:R-:W-:-:S07]  /*2570*/  IMAD R9, R3, R2, R9 ;  /* 0x0000000203097224 */ /* 0x000fce00078e0209 */
.L_x_35:
[----:B------:R-:W-:Y:S01]  /*2580*/  VIADD R14, R14, 0x1 ;  /* 0x000000010e0e7836 */ /* 0x000fe20000000000 */
[----:B------:R-:W-:Y:S01]  /*2590*/  PLOP3.LUT P1, PT, PT, PT, PT, 0x80, 0x8 ;  /* 0x000000000008781c */ /* 0x000fe20003f2f070 */
[----:B------:R-:W-:Y:S02]  /*25a0*/  IMAD.IADD R77, R10, 0x1, R75 ;  /* 0x000000010a4d7824 */ /* 0x000fe400078e024b */
[----:B------:R-:W-:Y:S01]  /*25b0*/  IMAD.IADD R76, R9, 0x1, R74 ;  /* 0x00000001094c7824 */ /* 0x000fe200078e024a */
[----:B------:R-:W-:-:S04]  /*25c0*/  ISETP.NE.AND P0, PT, R14, 0x2, PT ;  /* 0x000000020e00780c */ /* 0x000fc80003f05270 */
[----:B------:R-:W-:Y:S02]  /*25d0*/  SEL R2, RZ, 0x1, P0 ;  /* 0x00000001ff027807 */ /* 0x000fe40000000000 */
[----:B------:R-:W-:Y:S02]  /*25e0*/  SEL R14, R14, RZ, P0 ;  /* 0x000000ff0e0e7207 */ /* 0x000fe40000000000 */
[----:B------:R-:W-:Y:S01]  /*25f0*/  LOP3.LUT R13, R13, R2, RZ, 0x3c, !PT ;  /* 0x000000020d0d7212 */ /* 0x000fe200078e3cff */
[----:B------:R-:W-:Y:S06]  /*2600*/  @P2 BRA `(.L_x_36) ;  /* 0xfffffff000982947 */ /* 0x000fec000383ffff */
[----:B------:R-:W-:Y:S01]  /*2610*/  UIADD3 UR4, UPT, UPT, UR4, 0xf0, URZ ;  /* 0x000000f004047890 */ /* 0x000fe2000fffe0ff */
[----:B------:R-:W-:-:S03]  /*2620*/  SHF.L.U32 R2, R15, 0x1f, RZ ;  /* 0x0000001f0f027819 */ /* 0x000fc600000006ff */
[----:B------:R-:W-:-:S09]  /*2630*/  ULEA UR5, UR13, UR4, 0x3 ;  /* 0x000000040d057291 */ /* 0x000fd2000f8e18ff */
[----:B------:R-:W1:Y:S02]  /*2640*/  SYNCS.PHASECHK.TRANS64.TRYWAIT P0, [UR5], R2 ;  /* 0x00000002ff0075a7 */ /* 0x000e640008001105 */
[----:B-1----:R-:W-:Y:S05]  /*2650*/  @!P0 BRA `(.L_x_37) ;  /* 0x0000005000b08947 */ /* 0x002fea0003800000 */
.L_x_136:
[----:B------:R-:W-:-:S04]  /*2660*/  UIADD3 UR6, UPT, UPT, UR13, 0x1, URZ ;  /* 0x000000010d067890 */ /* 0x000fc8000fffe0ff */
[----:B------:R-:W-:-:S04]  /*2670*/  UISETP.NE.AND UP0, UPT, UR6, 0x1e, UPT ;  /* 0x0000001e0600788c */ /* 0x000fc8000bf05270 */
[----:B------:R-:W-:Y:S02]  /*2680*/  USEL UR7, URZ, 0x1, UP0 ;  /* 0x00000001ff077887 */ /* 0x000fe40008000000 */
[----:B------:R-:W-:-:S04]  /*2690*/  USEL UR6, UR6, URZ, UP0 ;  /* 0x000000ff06067287 */ /* 0x000fc80008000000 */
[----:B------:R-:W-:Y:S01]  /*26a0*/  ULEA UR5, UR6, UR4, 0x3 ;  /* 0x0000000406057291 */ /* 0x000fe2000f8e18ff */
[----:B-1----:R-:W-:-:S04]  /*26b0*/  LOP3.LUT R2, R15, UR7, RZ, 0x3c, !PT ;  /* 0x000000070f027c12 */ /* 0x002fc8000f8e3cff */
[----:B------:R-:W-:-:S04]  /*26c0*/  SHF.L.U32 R3, R2, 0x1f, RZ ;  /* 0x0000001f02037819 */ /* 0x000fc800000006ff */
[----:B------:R-:W1:Y:S02]  /*26d0*/  SYNCS.PHASECHK.TRANS64.TRYWAIT P0, [UR5], R3 ;  /* 0x00000003ff0075a7 */ /* 0x000e640008001105 */
[----:B-1----:R-:W-:Y:S05]  /*26e0*/  @!P0 BRA `(.L_x_38) ;  /* 0x0000005000a48947 */ /* 0x002fea0003800000 */
.L_x_138:
[----:B------:R-:W-:-:S04]  /*26f0*/  UIADD3 UR6, UPT, UPT, UR6, 0x1, URZ ;  /* 0x0000000106067890 */ /* 0x000fc8000fffe0ff */
[----:B------:R-:W-:-:S04]  /*2700*/  UISETP.NE.AND UP0, UPT, UR6, 0x1e, UPT ;  /* 0x0000001e0600788c */ /* 0x000fc8000bf05270 */
[----:B------:R-:W-:Y:S02]  /*2710*/  USEL UR7, URZ, 0x1, UP0 ;  /* 0x00000001ff077887 */ /* 0x000fe40008000000 */
[----:B------:R-:W-:-:S04]  /*2720*/  USEL UR6, UR6, URZ, UP0 ;  /* 0x000000ff06067287 */ /* 0x000fc80008000000 */
[----:B------:R-:W-:Y:S01]  /*2730*/  ULEA UR5, UR6, UR4, 0x3 ;  /* 0x0000000406057291 */ /* 0x000fe2000f8e18ff */
[----:B------:R-:W-:-:S04]  /*2740*/  LOP3.LUT R2, R2, UR7, RZ, 0x3c, !PT ;  /* 0x0000000702027c12 */ /* 0x000fc8000f8e3cff */
[----:B-1----:R-:W-:-:S04]  /*2750*/  SHF.L.U32 R3, R2, 0x1f, RZ ;  /* 0x0000001f02037819 */ /* 0x002fc800000006ff */
[----:B------:R-:W1:Y:S02]  /*2760*/  SYNCS.PHASECHK.TRANS64.TRYWAIT P0, [UR5], R3 ;  /* 0x00000003ff0075a7 */ /* 0x000e640008001105 */
[----:B-1----:R-:W-:Y:S05]  /*2770*/  @!P0 BRA `(.L_x_39) ;  /* 0x0000005000988947 */ /* 0x002fea0003800000 */
.L_x_140:
        /* <DEDUP_REMOVED lines=9> */
.L_x_142:
        /* <DEDUP_REMOVED lines=9> */
.L_x_144:
        /* <DEDUP_REMOVED lines=9> */
.L_x_146:
        /* <DEDUP_REMOVED lines=9> */
.L_x_148:
        /* <DEDUP_REMOVED lines=9> */
.L_x_150:
        /* <DEDUP_REMOVED lines=9> */
.L_x_152:
        /* <DEDUP_REMOVED lines=9> */
.L_x_154:
        /* <DEDUP_REMOVED lines=9> */
.L_x_156:
        /* <DEDUP_REMOVED lines=9> */
.L_x_158:
        /* <DEDUP_REMOVED lines=9> */
.L_x_160:
        /* <DEDUP_REMOVED lines=9> */
.L_x_162:
        /* <DEDUP_REMOVED lines=9> */
.L_x_164:
        /* <DEDUP_REMOVED lines=9> */
.L_x_166:
        /* <DEDUP_REMOVED lines=9> */
.L_x_168:
        /* <DEDUP_REMOVED lines=9> */
.L_x_170:
        /* <DEDUP_REMOVED lines=9> */
.L_x_172:
        /* <DEDUP_REMOVED lines=9> */
.L_x_174:
        /* <DEDUP_REMOVED lines=9> */
.L_x_176:
        /* <DEDUP_REMOVED lines=9> */
.L_x_178:
        /* <DEDUP_REMOVED lines=9> */
.L_x_180:
        /* <DEDUP_REMOVED lines=9> */
.L_x_182:
        /* <DEDUP_REMOVED lines=9> */
.L_x_184:
        /* <DEDUP_REMOVED lines=9> */
.L_x_186:
        /* <DEDUP_REMOVED lines=9> */
.L_x_188:
        /* <DEDUP_REMOVED lines=9> */
.L_x_190:
        /* <DEDUP_REMOVED lines=9> */
.L_x_192:
[----:B------:R-:W-:-:S04]  /*3620*/  UIADD3 UR6, UPT, UPT, UR6, 0x1, URZ ;  /* 0x0000000106067890 */ /* 0x000fc8000fffe0ff */
[----:B------:R-:W-:-:S04]  /*3630*/  UISETP.NE.AND UP0, UPT, UR6, 0x1e, UPT ;  /* 0x0000001e0600788c */ /* 0x000fc8000bf05270 */
[----:B------:R-:W-:Y:S02]  /*3640*/  USEL UR5, URZ, 0x1, UP0 ;  /* 0x00000001ff057887 */ /* 0x000fe40008000000 */
[----:B------:R-:W-:-:S04]  /*3650*/  USEL UR6, UR6, URZ, UP0 ;  /* 0x000000ff06067287 */ /* 0x000fc80008000000 */
[----:B------:R-:W-:Y:S01]  /*3660*/  ULEA UR6, UR6, UR4, 0x3 ;  /* 0x0000000406067291 */ /* 0x000fe2000f8e18ff */
[----:B------:R-:W-:-:S04]  /*3670*/  LOP3.LUT R2, R2, UR5, RZ, 0x3c, !PT ;  /* 0x0000000502027c12 */ /* 0x000fc8000f8e3cff */
[----:B------:R-:W-:Y:S01]  /*3680*/  SHF.L.U32 R2, R2, 0x1f, RZ ;  /* 0x0000001f02027819 */ /* 0x000fe200000006ff */
[----:B-1--4-:R-:W-:-:S07]  /*3690*/  IMAD.U32 R0, RZ, RZ, UR6 ;  /* 0x00000006ff007e24 */ /* 0x012fce000f8e00ff */
.L_x_66:
[----:B-1----:R1:W2:Y:S02]  /*36a0*/  SYNCS.PHASECHK.TRANS64.TRYWAIT P0, [R0+URZ], R2 ;  /* 0x00000002000075a7 */ /* 0x0022a400080011ff */
[----:B--2---:R-:W-:Y:S05]  /*36b0*/  @!P0 NANOSLEEP.SYNCS 0x989680 ;  /* 0x009896800000895d */ /* 0x004fea0003900000 */
[----:B------:R-:W2:Y:S02]  /*36c0*/  @!P0 SYNCS.PHASECHK.TRANS64 P0, [R0+URZ], R2 ;  /* 0x00000002000085a7 */ /* 0x000ea400080010ff */
[----:B--2---:R-:W-:Y:S05]  /*36d0*/  @P0 EXIT ;  /* 0x000000000000094d */ /* 0x004fea0003800000 */
[----:B------:R-:W-:Y:S05]  /*36e0*/  BRA `(.L_x_66) ;  /* 0xfffffffc00ec7947 */ /* 0x000fea000383ffff */
.L_x_18:
[----:B------:R-:W-:-:S04]  /*36f0*/  UISETP.NE.AND UP1, UPT, UR37, URZ, UPT ;  /* 0x000000ff2500728c */ /* 0x000fc8000bf25270 */
[----:B------:R-:W-:-:S09]  /*3700*/  UISETP.NE.OR UP1, UPT, UR8, 0x1, UP1 ;  /* 0x000000010800788c */ /* 0x000fd20008f25670 */
[----:B------:R-:W-:Y:S05]  /*3710*/  BRA.U UP1, `(.L_x_67) ;  /* 0x0000000501487547 */ /* 0x000fea000b800000 */
[----:B------:R-:W-:Y:S01]  /*3720*/  ISETP.NE.AND P2, PT, R2, RZ, PT ;  /* 0x000000ff0200720c */ /* 0x000fe20003f45270 */
[----:B------:R-:W-:Y:S01]  /*3730*/  IMAD.MOV.U32 R12, RZ, RZ, 0x1 ;  /* 0x00000001ff0c7424 */ /* 0x000fe200078e00ff */
[----:B------:R-:W-:Y:S02]  /*3740*/  CS2R R10, SRZ ;  /* 0x00000000000a7805 */ /* 0x000fe4000001ff00 */
[----:B------:R-:W-:Y:S01]  /*3750*/  CS2R R8, SRZ ;  /* 0x0000000000087805 */ /* 0x000fe2000001ff00 */
[----:B------:R-:W-:Y:S01]  /*3760*/  UMOV UR4, 0x400 ;  /* 0x0000040000047882 */ /* 0x000fe20000000000 */
[----:B------:R-:W-:Y:S01]  /*3770*/  UMOV UR6, URZ ;  /* 0x000000ff00067c82 */ /* 0x000fe20008000000 */
[----:B------:R-:W-:-:S12]  /*3780*/  ULEA UR37, UR37, UR4, 0x18 ;  /* 0x0000000425257291 */ /* 0x000fd8000f8ec0ff */
.L_x_71:
[----:B------:R-:W-:Y:S02]  /*3790*/  LEA R0, R8, UR37, 0x3 ;  /* 0x0000002508007c11 */ /* 0x000fe4000f8e18ff */
[----:B------:R-:W-:-:S03]  /*37a0*/  SHF.L.U32 R4, R9, 0x1f, RZ ;  /* 0x0000001f09047819 */ /* 0x000fc600000006ff */
[----:B------:R-:W-:Y:S01]  /*37b0*/  VIADD R5, R0, 0x280 ;  /* 0x0000028000057836 */ /* 0x000fe20000000000 */
[----:B------:R-:W1:Y:S02]  /*37c0*/  SYNCS.PHASECHK.TRANS64.TRYWAIT P0, [R0+URZ+0x270], R4 ;  /* 0x00027004000075a7 */ /* 0x000e6400080011ff */
[----:B-1----:R-:W-:Y:S05]  /*37d0*/  @!P0 BRA `(.L_x_68) ;  /* 0x0000004c00088947 */ /* 0x002fea0003800000 */
.L_x_193:
[----:B------:R-:W-:Y:S01]  /*37e0*/  ULEA UR5, UR6, UR37, 0x3 ;  /* 0x0000002506057291 */ /* 0x000fe2000f8e18ff */
[----:B-1----:R-:W-:Y:S01]  /*37f0*/  PRMT R0, RZ, 0x654, R5 ;  /* 0x00000654ff007816 */ /* 0x002fe20000000005 */
[----:B------:R-:W-:Y:S01]  /*3800*/  @!P2 IMAD.MOV.U32 R4, RZ, RZ, 0x10 ;  /* 0x00000010ff04a424 */ /* 0x000fe200078e00ff */
[----:B------:R-:W-:Y:S01]  /*3810*/  SHF.L.U32 R5, R12, 0x1f, RZ ;  /* 0x0000001f0c057819 */ /* 0x000fe200000006ff */
[----:B------:R-:W-:Y:S01]  /*3820*/  UIADD3 UR4, UPT, UPT, UR5, 0x210, URZ ;  /* 0x0000021005047890 */ /* 0x000fe2000fffe0ff */
[----:B------:R1:W-:Y:S05]  /*3830*/  SYNCS.ARRIVE.TRANS64.RED.A1T0 RZ, [R0+URZ], RZ ;  /* 0x000000ff00ff79a7 */ /* 0x0003ea00081004ff */
[----:B------:R-:W-:Y:S01]  /*3840*/  IMAD.U32 R6, RZ, RZ, UR4 ;  /* 0x00000004ff067e24 */ /* 0x000fe2000f8e00ff */
[----:B------:R-:W2:Y:S04]  /*3850*/  SYNCS.PHASECHK.TRANS64.TRYWAIT P0, [UR5+0x220], R5 ;  /* 0x00022005ff0075a7 */ /* 0x000ea80008001105 */
[----:B------:R-:W-:Y:S01]  /*3860*/  PRMT R6, R2, 0x654, R6 ;  /* 0x0000065402067816 */ /* 0x000fe20000000006 */
[----:B-12---:R-:W-:Y:S06]  /*3870*/  @!P0 BRA `(.L_x_69) ;  /* 0x0000004800f48947 */ /* 0x006fec0003800000 */
.L_x_195:
[----:B------:R-:W-:Y:S01]  /*3880*/  ULEA UR4, UR6, UR37, 0x4 ;  /* 0x0000002506047291 */ /* 0x000fe2000f8e20ff */
[----:B------:R-:W-:Y:S01]  /*3890*/  SEL R3, R6, R3, !P2 ;  /* 0x0000000306037207 */ /* 0x000fe20005000000 */
[----:B------:R-:W-:Y:S01]  /*38a0*/  UIADD3 UR5, UPT, UPT, UR5, 0x210, URZ ;  /* 0x0000021005057890 */ /* 0x000fe2000fffe0ff */
[----:B-1----:R-:W-:Y:S01]  /*38b0*/  LEA R0, R11, UR37, 0x3 ;  /* 0x000000250b007c11 */ /* 0x002fe2000f8e18ff */
[----:B------:R-:W-:Y:S01]  /*38c0*/  UIADD3 UR4, UPT, UPT, UR4, 0x2a0, URZ ;  /* 0x000002a004047890 */ /* 0x000fe2000fffe0ff */
[----:B------:R1:W-:Y:S01]  /*38d0*/  @!P2 SYNCS.ARRIVE.TRANS64.RED RZ, [R3+URZ], R4 ;  /* 0x0000000403ffa9a7 */ /* 0x0003e200080004ff */
[----:B------:R-:W-:Y:S01]  /*38e0*/  UIADD3 UR6, UPT, UPT, UR6, 0x1, URZ ;  /* 0x0000000106067890 */ /* 0x000fe2000fffe0ff */
[----:B------:R-:W-:-:S03]  /*38f0*/  VIADD R8, R8, 0x1 ;  /* 0x0000000108087836 */ /* 0x000fc60000000000 */
[----:B------:R-:W-:Y:S02]  /*3900*/  UISETP.NE.AND UP0, UPT, UR6, 0x2, UPT ;  /* 0x000000020600788c */ /* 0x000fe4000bf05270 */
[----:B------:R-:W-:Y:S01]  /*3910*/  ISETP.NE.AND P0, PT, R8, 0x2, PT ;  /* 0x000000020800780c */ /* 0x000fe20003f05270 */
[----:B------:R-:W-:Y:S06]  /*3920*/  UGETNEXTWORKID.BROADCAST [UR4], [UR5] ;  /* 0x00000000040073ca */ /* 0x000fec0008000100 */
[----:B------:R-:W-:Y:S02]  /*3930*/  USEL UR4, URZ, 0x1, UP0 ;  /* 0x00000001ff047887 */ /* 0x000fe40008000000 */
[----:B------:R-:W-:-:S04]  /*3940*/  USEL UR6, UR6, URZ, UP0 ;  /* 0x000000ff06067287 */ /* 0x000fc80008000000 */
[----:B------:R-:W-:Y:S02]  /*3950*/  LOP3.LUT R12, R12, UR4, RZ, 0x3c, !PT ;  /* 0x000000040c0c7c12 */ /* 0x000fe4000f8e3cff */
[----:B-1----:R-:W-:-:S04]  /*3960*/  SHF.L.U32 R4, R10, 0x1f, RZ ;  /* 0x0000001f0a047819 */ /* 0x002fc800000006ff */
[----:B------:R-:W1:Y:S02]  /*3970*/  SYNCS.PHASECHK.TRANS64.TRYWAIT P1, [R0+URZ+0x210], R4 ;  /* 0x00021004000075a7 */ /* 0x000e6400080211ff */
[----:B-1----:R-:W-:Y:S05]  /*3980*/  @!P1 BRA `(.L_x_70) ;  /* 0x0000004800c89947 */ /* 0x002fea0003800000 */
.L_x_196:
[C---:B-1----:R-:W-:Y:S01]  /*3990*/  LEA R4, R11.reuse, UR37, 0x4 ;  /* 0x000000250b047c11 */ /* 0x042fe2000f8e20ff */
[----:B------:R-:W-:Y:S01]  /*39a0*/  VIADD R0, R0, 0x220 ;  /* 0x0000022000007836 */ /* 0x000fe20000000000 */
[----:B------:R-:W-:Y:S01]  /*39b0*/  SEL R8, R8, RZ, P0 ;  /* 0x000000ff08087207 */ /* 0x000fe20000000000 */
[----:B------:R-:W-:-:S03]  /*39c0*/  VIADD R11, R11, 0x1 ;  /* 0x000000010b0b7836 */ /* 0x000fc60000000000 */
[----:B------:R-:W1:Y:S01]  /*39d0*/  LDS.128 R4, [R4+0x2a0] ;  /* 0x0002a00004047984 */ /* 0x000e620000000c00 */
[----:B------:R-:W-:Y:S02]  /*39e0*/  PRMT R0, RZ, 0x654, R0 ;  /* 0x00000654ff007816 */ /* 0x000fe40000000000 */
[C---:B------:R-:W-:Y:S01]  /*39f0*/  ISETP.NE.AND P1, PT, R11.reuse, 0x2, PT ;  /* 0x000000020b00780c */ /* 0x040fe20003f25270 */
[----:B------:R-:W-:Y:S01]  /*3a00*/  @!PT LDS RZ, [RZ] ;  /* 0x00000000fffff984 */ /* 0x000fe20000000800 */
[----:B------:R-:W-:Y:S01]  /*3a10*/  @!PT LDS RZ, [RZ] ;  /* 0x00000000fffff984 */ /* 0x000fe20000000800 */
[----:B------:R-:W-:Y:S01]  /*3a20*/  @!PT LDS RZ, [RZ] ;  /* 0x00000000fffff984 */ /* 0x000fe20000000800 */
[----:B------:R-:W-:Y:S01]  /*3a30*/  @!PT LDS RZ, [RZ] ;  /* 0x00000000fffff984 */ /* 0x000fe20000000800 */
[----:B------:R2:W-:Y:S06]  /*3a40*/  MEMBAR.ALL.CTA ;  /* 0x0000000000007992 */ /* 0x0005ec0000008000 */
[----:B--2---:R-:W2:Y:S01]  /*3a50*/  FENCE.VIEW.ASYNC.S ;  /* 0x00000000000073c6 */ /* 0x004ea20000000000 */
[----:B------:R-:W-:Y:S01]  /*3a60*/  SEL R11, R11, RZ, P1 ;  /* 0x000000ff0b0b7207 */ /* 0x000fe20000800000 */
[----:B--2---:R2:W-:Y:S01]  /*3a70*/  SYNCS.ARRIVE.TRANS64.RED.A1T0 RZ, [R0+URZ], RZ ;  /* 0x000000ff00ff79a7 */ /* 0x0045e200081004ff */
[----:B-1----:R-:W-:-:S02]  /*3a80*/  LOP3.LUT P3, RZ, R6, 0x1, RZ, 0xc0, !PT ;  /* 0x0000000106ff7812 */ /* 0x002fc4000786c0ff */
[----:B------:R-:W-:-:S04]  /*3a90*/  SEL R4, RZ, 0x1, P1 ;  /* 0x00000001ff047807 */ /* 0x000fc80000800000 */
[----:B------:R-:W-:Y:S02]  /*3aa0*/  LOP3.LUT R10, R10, R4, RZ, 0x3c, !PT ;  /* 0x000000040a0a7212 */ /* 0x000fe400078e3cff */
[----:B--2---:R-:W-:-:S04]  /*3ab0*/  SEL R0, RZ, 0x1, P0 ;  /* 0x00000001ff007807 */ /* 0x004fc80000000000 */
[----:B------:R-:W-:Y:S01]  /*3ac0*/  LOP3.LUT R9, R9, R0, RZ, 0x3c, !PT ;  /* 0x0000000009097212 */ /* 0x000fe200078e3cff */
[----:B------:R-:W-:Y:S06]  /*3ad0*/  @P3 BRA `(.L_x_71) ;  /* 0xfffffffc002c3947 */ /* 0x000fec000383ffff */
[----:B------:R-:W-:Y:S01]  /*3ae0*/  ULEA UR5, UR6, UR37, 0x3 ;  /* 0x0000002506057291 */ /* 0x000fe2000f8e18ff */
[----:B------:R-:W-:-:S08]  /*3af0*/  SHF.L.U32 R2, R12, 0x1f, RZ ;  /* 0x0000001f0c027819 */ /* 0x000fd000000006ff */
[----:B------:R-:W1:Y:S02]  /*3b00*/  SYNCS.PHASECHK.TRANS64 P0, [UR5+0x220], R2 ;  /* 0x00022002ff0075a7 */ /* 0x000e640008001005 */
[----:B-1----:R-:W-:Y:S05]  /*3b10*/  @P0 BRA `(.L_x_72) ;  /* 0x0000000000080947 */ /* 0x002fea0003800000 */
[----:B------:R-:W1:Y:S02]  /*3b20*/  SYNCS.PHASECHK.TRANS64.TRYWAIT P0, [UR5+0x220], R2 ;  /* 0x00022002ff0075a7 */ /* 0x000e640008001105 */
[----:B-1----:R-:W-:Y:S05]  /*3b30*/  @!P0 BRA `(.L_x_73) ;  /* 0x0000004800708947 */ /* 0x002fea0003800000 */
.L_x_72:
[----:B------:R-:W-:-:S04]  /*3b40*/  UIADD3 UR4, UPT, UPT, UR6, 0x1, URZ ;  /* 0x0000000106047890 */ /* 0x000fc8000fffe0ff */
[----:B------:R-:W-:-:S04]  /*3b50*/  UISETP.NE.AND UP0, UPT, UR4, 0x2, UPT ;  /* 0x000000020400788c */ /* 0x000fc8000bf05270 */
[----:B------:R-:W-:Y:S02]  /*3b60*/  USEL UR7, URZ, 0x1, UP0 ;  /* 0x00000001ff077887 */ /* 0x000fe40008000000 */
[----:B------:R-:W-:-:S04]  /*3b70*/  USEL UR4, UR4, URZ, UP0 ;  /* 0x000000ff04047287 */ /* 0x000fc80008000000 */
[----:B------:R-:W-:Y:S01]  /*3b80*/  ULEA UR4, UR4, UR37, 0x3 ;  /* 0x0000002504047291 */ /* 0x000fe2000f8e18ff */
[----:B-1----:R-:W-:-:S04]  /*3b90*/  LOP3.LUT R2, R12, UR7, RZ, 0x3c, !PT ;  /* 0x000000070c027c12 */ /* 0x002fc8000f8e3cff */
[----:B------:R-:W-:-:S04]  /*3ba0*/  SHF.L.U32 R0, R2, 0x1f, RZ ;  /* 0x0000001f02007819 */ /* 0x000fc800000006ff */
[----:B------:R-:W1:Y:S02]  /*3bb0*/  SYNCS.PHASECHK.TRANS64 P0, [UR4+0x220], R0 ;  /* 0x00022000ff0075a7 */ /* 0x000e640008001004 */
[----:B-1----:R-:W-:Y:S05]  /*3bc0*/  @P0 EXIT ;  /* 0x000000000000094d */ /* 0x002fea0003800000 */
[----:B------:R-:W-:Y:S02]  /*3bd0*/  SHF.L.U32 R2, R2, 0x1f, RZ ;  /* 0x0000001f02027819 */ /* 0x000fe400000006ff */
[----:B------:R-:W-:-:S07]  /*3be0*/  MOV R0, UR4 ;  /* 0x0000000400007c02 */ /* 0x000fce0008000f00 */
.L_x_74:
[----:B-1----:R1:W2:Y:S02]  /*3bf0*/  SYNCS.PHASECHK.TRANS64.TRYWAIT P0, [R0+URZ+0x220], R2 ;  /* 0x00022002000075a7 */ /* 0x0022a400080011ff */
[----:B--2---:R-:W-:Y:S05]  /*3c00*/  @!P0 NANOSLEEP.SYNCS 0x989680 ;  /* 0x009896800000895d */ /* 0x004fea0003900000 */
[----:B------:R-:W2:Y:S02]  /*3c10*/  @!P0 SYNCS.PHASECHK.TRANS64 P0, [R0+URZ+0x220], R2 ;  /* 0x00022002000085a7 */ /* 0x000ea400080010ff */
[----:B--2---:R-:W-:Y:S05]  /*3c20*/  @P0 EXIT ;  /* 0x000000000000094d */ /* 0x004fea0003800000 */
[----:B------:R-:W-:Y:S05]  /*3c30*/  BRA `(.L_x_74) ;  /* 0xfffffffc00ec7947 */ /* 0x000fea000383ffff */
.L_x_67:
[----:B------:R-:W-:-:S09]  /*3c40*/  UISETP.NE.AND UP1, UPT, UR8, URZ, UPT ;  /* 0x000000ff0800728c */ /* 0x000fd2000bf25270 */
[----:B------:R-:W-:Y:S05]  /*3c50*/  BRA.U UP1, `(.L_x_75) ;  /* 0x0000000d01907547 */ /* 0x000fea000b800000 */
[----:B------:R-:W-:Y:S01]  /*3c60*/  UMOV UR4, 0x40 ;  /* 0x0000004000047882 */ /* 0x000fe20000000000 */
[----:B------:R-:W-:Y:S01]  /*3c70*/  NOP ;  /* 0x0000000000007918 */ /* 0x000fe20000000000 */
[----:B------:R-:W-:Y:S01]  /*3c80*/  ULEA UR4, UR37, UR4, 0x18 ;  /* 0x0000000425047291 */ /* 0x000fe2000f8ec0ff */
[----:B------:R-:W-:Y:S02]  /*3c90*/  UMOV UR5, 0x400 ;  /* 0x0000040000057882 */ /* 0x000fe40000000000 */
[----:B------:R-:W-:-:S06]  /*3ca0*/  ULEA UR37, UR37, UR5, 0x18 ;  /* 0x0000000525257291 */ /* 0x000fcc000f8ec0ff */
[----:B------:R-:W1:Y:S02]  /*3cb0*/  LDS.U8 R0, [UR4+0x1c] ;  /* 0x00001c04ff007984 */ /* 0x000e640008000000 */
[----:B-1----:R-:W-:-:S13]  /*3cc0*/  ISETP.NE.AND P0, PT, R0, RZ, PT ;  /* 0x000000ff0000720c */ /* 0x002fda0003f05270 */
[----:B------:R-:W-:Y:S05]  /*3cd0*/  @P0 BRA `(.L_x_76) ;  /* 0x0000000000580947 */ /* 0x000fea0003800000 */
[----:B------:R-:W-:-:S13]  /*3ce0*/  ELECT P0, URZ, PT ;  /* 0x0000000000ff782f */ /* 0x000fda0003800000 */
[----:B------:R-:W-:Y:S05]  /*3cf0*/  @!P0 BRA `(.L_x_77) ;  /* 0x0000000000608947 */ /* 0x000fea0003800000 */
[----:B------:R-:W-:Y:S01]  /*3d00*/  UMOV UR5, 0x10 ;  /* 0x0000001000057882 */ /* 0x000fe20000000000 */
[----:B------:R-:W-:Y:S01]  /*3d10*/  HFMA2 R0, -RZ, RZ, 0, 5.9604644775390625e-08 ;  /* 0x00000001ff007431 */ /* 0x000fe200000001ff */
[----:B------:R-:W-:-:S03]  /*3d20*/  MOV R2, 0xffff ;  /* 0x0000ffff00027802 */ /* 0x000fc60000000f00 */
[----:B------:R-:W-:Y:S04]  /*3d30*/  DEPBAR.LE SB1, 0x36 ;  /* 0x00009d800000791a */ /* 0x000fe80000000000 */
[----:B------:R-:W1:Y:S02]  /*3d40*/  UTCATOMSWS.FIND_AND_SET.ALIGN UP0, UR5, UR5 ;  /* 0x00000005000575e3 */ /* 0x000e640008000800 */
[----:B-1----:R-:W-:Y:S01]  /*3d50*/  MOV R3, UR5 ;  /* 0x0000000500037c02 */ /* 0x002fe20008000f00 */
[----:B------:R-:W-:Y:S06]  /*3d60*/  BRA.U UP0, `(.L_x_78) ;  /* 0x0000000100187547 */ /* 0x000fec000b800000 */
.L_x_79:
[----:B------:R-:W-:Y:S05]  /*3d70*/  NANOSLEEP 0x64 ;  /* 0x000000640000795d */ /* 0x000fea0003800000 */
[----:B------:R-:W-:-:S05]  /*3d80*/  UMOV UR5, 0x10 ;  /* 0x0000001000057882 */ /* 0x000fca0000000000 */
[----:B------:R-:W-:Y:S04]  /*3d90*/  DEPBAR.LE SB1, 0x36 ;  /* 0x00009d800000791a */ /* 0x000fe80000000000 */
[----:B------:R-:W1:Y:S02]  /*3da0*/  UTCATOMSWS.FIND_AND_SET.ALIGN UP0, UR5, UR5 ;  /* 0x00000005000575e3 */ /* 0x000e640008000800 */
[----:B-1----:R-:W-:Y:S01]  /*3db0*/  MOV R3, UR5 ;  /* 0x0000000500037c02 */ /* 0x002fe20008000f00 */
[----:B------:R-:W-:Y:S05]  /*3dc0*/  BRA.U !UP0, `(.L_x_79) ;  /* 0xfffffffd08e87547 */ /* 0x000fea000b83ffff */
.L_x_78:
[-C--:B------:R-:W-:Y:S02]  /*3dd0*/  SHF.L.U32 R2, R2, R3.reuse, RZ ;  /* 0x0000000302027219 */ /* 0x080fe400000006ff */
[----:B------:R-:W-:Y:S01]  /*3de0*/  SHF.L.U32 R0, R0, R3, RZ ;  /* 0x0000000300007219 */ /* 0x000fe200000006ff */
[----:B------:R-:W-:Y:S02]  /*3df0*/  IMAD.SHL.U32 R3, R3, 0x20, RZ ;  /* 0x0000002003037824 */ /* 0x000fe400078e00ff */
[----:B------:R1:W-:Y:S04]  /*3e00*/  ATOMS.OR RZ, [UR4+0x14], R2 ;  /* 0x00001402ffff798c */ /* 0x0003e8000b000004 */
[----:B------:R1:W-:Y:S04]  /*3e10*/  ATOMS.OR RZ, [UR4+0x18], R0 ;  /* 0x00001800ffff798c */ /* 0x0003e8000b000004 */
[----:B------:R1:W-:Y:S01]  /*3e20*/  STS [UR37+0x2c0], R3 ;  /* 0x0002c003ff007988 */ /* 0x0003e20008000825 */
[----:B------:R-:W-:Y:S05]  /*3e30*/  BRA `(.L_x_77) ;  /* 0x0000000000107947 */ /* 0x000fea0003800000 */
.L_x_76:
[----:B------:R-:W-:Y:S02]  /*3e40*/  MOV R0, 0xffffffff ;  /* 0xffffffff00007802 */ /* 0x000fe40000000f00 */
[----:B------:R-:W-:-:S03]  /*3e50*/  MOV R2, 0x3e80 ;  /* 0x00003e8000027802 */ /* 0x000fc60000000f00 */
[----:B------:R1:W-:Y:S04]  /*3e60*/  STS [UR37+0x2c0], R0 ;  /* 0x0002c000ff007988 */ /* 0x0003e80008000825 */
[----:B-1-3-5:R-:W-:Y:S05]  /*3e70*/  CALL.REL.NOINC `($__internal_1_$__cuda_sm10x_tcgen05_guardrail_trap_phase_invalid_during_alloc) ;  /* 0x0000004c00007944 */ /* 0x02afea0003c00000 */
.L_x_77:
[----:B------:R-:W-:Y:S05]  /*3e80*/  WARPSYNC.ALL ;  /* 0x0000000000007948 */ /* 0x000fea0003800000 */
[----:B------:R-:W2:Y:S01]  /*3e90*/  S2UR UR9, SR_CgaCtaId ;  /* 0x00000000000979c3 */ /* 0x000ea20000008800 */
[----:B------:R-:W-:Y:S01]  /*3ea0*/  UMOV UR4, 0x400 ;  /* 0x0000040000047882 */ /* 0x000fe20000000000 */
[----:B------:R-:W-:-:S06]  /*3eb0*/  NOP ;  /* 0x0000000000007918 */ /* 0x000fcc0000000000 */
[----:B------:R-:W-:Y:S06]  /*3ec0*/  BAR.ARV 0x6, 0xa0 ;  /* 0x0182800000007b1d */ /* 0x000fec0000002000 */
[----:B------:R-:W4:Y:S01]  /*3ed0*/  LDCU UR5, c[0x0][0x38c] ;  /* 0x00007180ff0577ac */ /* 0x000f220008000800 */
[----:B------:R-:W-:Y:S01]  /*3ee0*/  IMAD.MOV.U32 R11, RZ, RZ, 0x1 ;  /* 0x00000001ff0b7424 */ /* 0x000fe200078e00ff */
[----:B------:R-:W-:Y:S01]  /*3ef0*/  CS2R R8, SRZ ;  /* 0x0000000000087805 */ /* 0x000fe2000001ff00 */
[----:B------:R-:W-:Y:S01]  /*3f00*/  IMAD.MOV.U32 R10, RZ, RZ, RZ ;  /* 0x000000ffff0a7224 */ /* 0x000fe200078e00ff */
[----:B------:R-:W-:Y:S01]  /*3f10*/  UMOV UR12, URZ ;  /* 0x000000ff000c7c82 */ /* 0x000fe20008000000 */
[----:B------:R-:W-:Y:S01]  /*3f20*/  UMOV UR11, URZ ;  /* 0x000000ff000b7c82 */ /* 0x000fe20008000000 */
[----:B------:R-:W-:Y:S01]  /*3f30*/  UMOV UR24, 0x0 ;  /* 0x0000000000187882 */ /* 0x000fe20000000000 */
[----:B------:R-:W-:Y:S01]  /*3f40*/  UMOV UR25, 0x40c0010 ;  /* 0x040c001000197882 */ /* 0x000fe20000000000 */
[----:B------:R-:W-:Y:S01]  /*3f50*/  UMOV UR20, 0x0 ;  /* 0x0000000000147882 */ /* 0x000fe20000000000 */
[----:B------:R-:W-:Y:S01]  /*3f60*/  UMOV UR21, 0x40c0010 ;  /* 0x040c001000157882 */ /* 0x000fe20000000000 */
[----:B--2---:R-:W-:Y:S01]  /*3f70*/  ULEA UR9, UR9, UR4, 0x18 ;  /* 0x0000000409097291 */ /* 0x004fe2000f8ec0ff */
[----:B------:R-:W2:Y:S03]  /*3f80*/  LDCU UR4, c[0x0][0x38c] ;  /* 0x00007180ff0477ac */ /* 0x000ea60008000800 */
[----:B------:R-:W-:-:S02]  /*3f90*/  UIADD3 UR10, UPT, UPT, UR9, 0x3400, URZ ;  /* 0x00003400090a7890 */ /* 0x000fc4000fffe0ff */
[----:B----4-:R-:W-:-:S03]  /*3fa0*/  UISETP.GE.AND UP3, UPT, UR5, 0x1, UPT ;  /* 0x000000010500788c */ /* 0x010fc6000bf66270 */
[----:B-1----:R-:W1:Y:S01]  /*3fb0*/  LDS R0, [UR9+0x2c0] ;  /* 0x0002c009ff007984 */ /* 0x002e620008000800 */
[----:B------:R-:W-:-:S04]  /*3fc0*/  USHF.R.U32.HI UR10, URZ, 0x4, UR10 ;  /* 0x00000004ff0a7899 */ /* 0x000fc8000801160a */
[----:B------:R-:W-:-:S04]  /*3fd0*/  ULOP3.LUT UR10, UR10, 0x3fff, URZ, 0xc0, !UPT ;  /* 0x00003fff0a0a7892 */ /* 0x000fc8000f8ec0ff */
[----:B------:R-:W-:Y:S02]  /*3fe0*/  ULOP3.LUT UR10, UR10, 0x10000, URZ, 0xfc, !UPT ;  /* 0x000100000a0a7892 */ /* 0x000fe4000f8efcff */
[----:B--2---:R-:W-:-:S04]  /*3ff0*/  UIADD3 UR4, UPT, UPT, UR4, 0x1f, URZ ;  /* 0x0000001f04047890 */ /* 0x004fc8000fffe0ff */
[----:B------:R-:W-:-:S04]  /*4000*/  USHF.R.S32.HI UR8, URZ, 0x1f, UR4 ;  /* 0x0000001fff087899 */ /* 0x000fc80008011404 */
[----:B------:R-:W-:Y:S02]  /*4010*/  ULEA.HI UR8, UR8, UR4, URZ, 0x5 ;  /* 0x0000000408087291 */ /* 0x000fe4000f8f28ff */
[----:B------:R-:W-:Y:S02]  /*4020*/  UIADD3 UR4, UPT, UPT, UR9, 0x21400, URZ ;  /* 0x0002140009047890 */ /* 0x000fe4000fffe0ff */
[----:B------:R-:W-:Y:S02]  /*4030*/  USHF.R.S32.HI UR8, URZ, 0x5, UR8 ;  /* 0x00000005ff087899 */ /* 0x000fe40008011408 */
[----:B------:R-:W-:Y:S02]  /*4040*/  USHF.R.U32.HI UR4, URZ, 0x4, UR4 ;  /* 0x00000004ff047899 */ /* 0x000fe40008011604 */
[----:B------:R-:W-:Y:S02]  /*4050*/  UISETP.LT.AND UP0, UPT, UR8, 0x1, UPT ;  /* 0x000000010800788c */ /* 0x000fe4000bf01270 */
[----:B------:R-:W-:-:S02]  /*4060*/  ULOP3.LUT UR4, UR4, 0x3fff, URZ, 0xc0, !UPT ;  /* 0x00003fff04047892 */ /* 0x000fc4000f8ec0ff */
[----:B------:R-:W-:Y:S02]  /*4070*/  USEL UR16, UR8, 0x1, !UP0 ;  /* 0x0000000108107887 */ /* 0x000fe4000c000000 */
[----:B------:R-:W-:Y:S02]  /*4080*/  ULOP3.LUT UR4, UR4, 0x10000, URZ, 0xfc, !UPT ;  /* 0x0001000004047892 */ /* 0x000fe4000f8efcff */
[----:B------:R-:W-:Y:S01]  /*4090*/  UIADD3 UR16, UPT, UPT, -UR16, URZ, URZ ;  /* 0x000000ff10107290 */ /* 0x000fe2000fffe1ff */
[----:B-1----:R-:W-:-:S15]  /*40a0*/  R2UR UR13, R0 ;  /* 0x00000000000d72ca */ /* 0x002fde00000e0000 */
.L_x_86:
[----:B------:R-:W-:Y:S02]  /*40b0*/  LEA R0, R10, UR9, 0x3 ;  /* 0x000000090a007c11 */ /* 0x000fe4000f8e18ff */
[----:B------:R-:W-:Y:S02]  /*40c0*/  SHF.L.U32 R2, R9, 0x1f, RZ ;  /* 0x0000001f09027819 */ /* 0x000fe400000006ff */
[----:B------:R-:W-:Y:S01]  /*40d0*/  PLOP3.LUT P0, PT, PT, PT, UP3, 0x80, 0x8 ;  /* 0x000000000008781c */ /* 0x000fe20003f0f038 */
[----:B------:R-:W-:Y:S01]  /*40e0*/  VIADD R3, R0, 0x220 ;  /* 0x0000022000037836 */ /* 0x000fe20000000000 */
[----:B-1----:R-:W1:Y:S02]  /*40f0*/  SYNCS.PHASECHK.TRANS64.TRYWAIT P1, [R0+URZ+0x210], R2 ;  /* 0x00021002000075a7 */ /* 0x002e6400080211ff */
[----:B-1--4-:R-:W-:Y:S09]  /*4100*/  @!P1 BRA `(.L_x_80) ;  /* 0x0000004400149947 */ /* 0x012ff20003800000 */
.L_x_198:
[----:B------:R-:W-:Y:S01]  /*4110*/  LEA R4, R10, UR9, 0x4 ;  /* 0x000000090a047c11 */ /* 0x000fe2000f8e20ff */
[----:B------:R-:W-:Y:S01]  /*4120*/  @UP3 ULEA UR5, UR11, UR9, 0x3 ;  /* 0x000000090b053291 */ /* 0x000fe2000f8e18ff */
[----:B------:R-:W-:Y:S01]  /*4130*/  PLOP3.LUT P2, PT, PT, PT, PT, 0x80, 0x8 ;  /* 0x000000000008781c */ /* 0x000fe20003f4f070 */
[----:B------:R-:W-:Y:S01]  /*4140*/  ULEA UR14, UR12, UR9, 0x3 ;  /* 0x000000090c0e7291 */ /* 0x000fe2000f8e18ff */
[----:B------:R-:W-:Y:S01]  /*4150*/  PRMT R3, RZ, 0x654, R3 ;  /* 0x00000654ff037816 */ /* 0x000fe20000000003 */
[----:B------:R-:W-:Y:S01]  /*4160*/  ULEA.HI UR15, UR12, UR12, URZ, 0x1 ;  /* 0x0000000c0c0f7291 */ /* 0x000fe2000f8f08ff */
[----:B------:R-:W2:Y:S01]  /*4170*/  LDS.128 R4, [R4+0x2a0] ;  /* 0x0002a00004047984 */ /* 0x000ea20000000c00 */
[----:B-1----:R-:W-:Y:S02]  /*4180*/  @P0 SHF.L.U32 R2, R8, 0x1f, RZ ;  /* 0x0000001f08020819 */ /* 0x002fe400000006ff */
[----:B------:R-:W-:Y:S01]  /*4190*/  SHF.L.U32 R0, R11, 0x1f, RZ ;  /* 0x0000001f0b007819 */ /* 0x000fe200000006ff */
[----:B------:R-:W-:Y:S01]  /*41a0*/  @!PT LDS RZ, [RZ] ;  /* 0x00000000fffff984 */ /* 0x000fe20000000800 */
[----:B------:R-:W-:Y:S01]  /*41b0*/  @!PT LDS RZ, [RZ] ;  /* 0x00000000fffff984 */ /* 0x000fe20000000800 */
[----:B------:R-:W-:Y:S01]  /*41c0*/  @!PT LDS RZ, [RZ] ;  /* 0x00000000fffff984 */ /* 0x000fe20000000800 */
[----:B------:R-:W-:Y:S01]  /*41d0*/  @!PT LDS RZ, [RZ] ;  /* 0x00000000fffff984 */ /* 0x000fe20000000800 */
[----:B------:R1:W-:Y:S06]  /*41e0*/  MEMBAR.ALL.CTA ;  /* 0x0000000000007992 */ /* 0x0003ec0000008000 */
[----:B-1----:R-:W1:Y:S02]  /*41f0*/  FENCE.VIEW.ASYNC.S ;  /* 0x00000000000073c6 */ /* 0x002e640000000000 */
[----:B-1----:R1:W-:Y:S01]  /*4200*/  SYNCS.ARRIVE.TRANS64.RED.A1T0 RZ, [R3+URZ], RZ ;  /* 0x000000ff03ff79a7 */ /* 0x0023e200081004ff */
[----:B------:R1:W4:Y:S01]  /*4210*/  @P0 SYNCS.PHASECHK.TRANS64.TRYWAIT P2, [UR5], R2 ;  /* 0x00000002ff0005a7 */ /* 0x0003220008041105 */
[----:B------:R-:W-:-:S02]  /*4220*/  ULOP3.LUT UR5, UR15, 0xffe, URZ, 0xc0, !UPT ;  /* 0x00000ffe0f057892 */ /* 0x000fc4000f8ec0ff */
[----:B------:R-:W-:Y:S01]  /*4230*/  USHF.R.U32.HI UR15, URZ, 0x1, UR15 ;  /* 0x00000001ff0f7899 */ /* 0x000fe2000801160f */
[----:B--2---:R-:W-:Y:S01]  /*4240*/  LOP3.LUT P1, RZ, R6, 0x1, RZ, 0xc0, !PT ;  /* 0x0000000106ff7812 */ /* 0x004fe2000782c0ff */
[----:B------:R-:W-:Y:S02]  /*4250*/  UIADD3 UR5, UPT, UPT, -UR5, UR12, URZ ;  /* 0x0000000c05057290 */ /* 0x000fe4000fffe1ff */
[----:B------:R-:W-:-:S04]  /*4260*/  UIMAD UR15, UR15, 0x30, UR13 ;  /* 0x000000300f0f78a4 */ /* 0x000fc8000f8e020d */
[----:B------:R-:W-:Y:S01]  /*4270*/  ULEA UR15, UR5, UR15, 0x14 ;  /* 0x0000000f050f7291 */ /* 0x000fe2000f8ea0ff */
[----:B------:R-:W2:Y:S02]  /*4280*/  SYNCS.PHASECHK.TRANS64.TRYWAIT P0, [UR14+0x250], R0 ;  /* 0x00025000ff0075a7 */ /* 0x000ea4000800110e */
[----:B-12-4-:R-:W-:Y:S09]  /*4290*/  @!P0 BRA `(.L_x_81) ;  /* 0x0000004000c48947 */ /* 0x016ff20003800000 */
.L_x_200:
[----:B------:R-:W-:Y:S01]  /*42a0*/  IADD3 R10, PT, PT, R10, 0x1, RZ ;  /* 0x000000010a0a7810 */ /* 0x000fe20007ffe0ff */
[----:B------:R-:W-:Y:S06]  /*42b0*/  BRA.U !UP3, `(.L_x_82) ;  /* 0x000000010b987547 */ /* 0x000fec000b800000 */
[----:B------:R-:W-:Y:S01]  /*42c0*/  UPLOP3.LUT UP4, UPT, UPT, UPT, UPT, 0x40, 0x4 ;  /* 0x000000000004789c */ /* 0x000fe20003f8e870 */
[----:B------:R-:W-:Y:S01]  /*42d0*/  UMOV UR18, UR16 ;  /* 0x0000001000127c82 */ /* 0x000fe20008000000 */
[----:B------:R-:W-:Y:S01]  /*42e0*/  UMOV UR17, UR8 ;  /* 0x0000000800117c82 */ /* 0x000fe20008000000 */
[----:B------:R-:W-:-:S08]  /*42f0*/  UMOV UR5, UR11 ;  /* 0x0000000b00057c82 */ /* 0x000fd00008000000 */
.L_x_85:
[----:B------:R-:W-:Y:S02]  /*4300*/  UIADD3 UR18, UPT, UPT, UR18, 0x1, URZ ;  /* 0x0000000112127890 */ /* 0x000fe4000fffe0ff */
[----:B--2---:R-:W-:Y:S02]  /*4310*/  ULEA UR7, UR5, UR9, 0x3 ;  /* 0x0000000905077291 */ /* 0x004fe4000f8e18ff */
[----:B------:R-:W-:Y:S01]  /*4320*/  UISETP.NE.AND UP0, UPT, UR18, URZ, UPT ;  /* 0x000000ff1200728c */ /* 0x000fe2000bf05270 */
[----:B----4-:R-:W-:Y:S10]  /*4330*/  @P2 BRA `(.L_x_83) ;  /* 0x00000000000c2947 */ /* 0x010ff40003800000 */
[----:B-1----:R-:W-:Y:S04]  /*4340*/  SHF.L.U32 R2, R8, 0x1f, RZ ;  /* 0x0000001f08027819 */ /* 0x002fe800000006ff */
[----:B------:R-:W1:Y:S02]  /*4350*/  SYNCS.PHASECHK.TRANS64.TRYWAIT P0, [UR7], R2 ;  /* 0x00000002ff0075a7 */ /* 0x000e640008001107 */
[----:B-1----:R-:W-:Y:S05]  /*4360*/  @!P0 BRA `(.L_x_84) ;  /* 0x0000004000a88947 */ /* 0x002fea0003800000 */
.L_x_83:
[----:B------:R-:W-:Y:S01]  /*4370*/  UISETP.NE.AND UP1, UPT, UR17, 0x1, UPT ;  /* 0x000000011100788c */ /* 0x000fe2000bf25270 */
[----:B------:R-:W-:Y:S01]  /*4380*/  PLOP3.LUT P2, PT, PT, PT, PT, 0x80, 0x8 ;  /* 0x000000000008781c */ /* 0x000fe20003f4f070 */
[----:B------:R-:W-:Y:S02]  /*4390*/  UIADD3 UR11, UPT, UPT, UR5, 0x1, URZ ;  /* 0x00000001050b7890 */ /* 0x000fe4000fffe0ff */
[----:B------:R-:W-:Y:S02]  /*43a0*/  UIMAD UR6, UR5, 0xc0, UR4 ;  /* 0x000000c0050678a4 */ /* 0x000fe4000f8e0204 */
[----:B------:R-:W-:Y:S01]  /*43b0*/  UISETP.NE.AND UP2, UPT, UR11, 0x1e, UPT ;  /* 0x0000001e0b00788c */ /* 0x000fe2000bf45270 */
[----:B------:R-:W-:Y:S01]  /*43c0*/  PLOP3.LUT P0, PT, PT, PT, UP1, 0x80, 0x8 ;  /* 0x000000000008781c */ /* 0x000fe20003f0f018 */
[----:B------:R-:W-:Y:S02]  /*43d0*/  UIADD3 UR28, UPT, UPT, UR6, 0x2, URZ ;  /* 0x00000002061c7890 */ /* 0x000fe4000fffe0ff */
[----:B------:R-:W-:Y:S02]  /*43e0*/  USEL UR22, URZ, 0x1, UP2 ;  /* 0x00000001ff167887 */ /* 0x000fe40009000000 */
[----:B------:R-:W-:Y:S02]  /*43f0*/  USEL UR11, UR11, URZ, UP2 ;  /* 0x000000ff0b0b7287 */ /* 0x000fe40009000000 */
[----:B------:R-:W-:Y:S02]  /*4400*/  UIADD3 UR17, UPT, UPT, UR17, -0x1, URZ ;  /* 0xffffffff11117890 */ /* 0x000fe4000fffe0ff */
[----:B------:R-:W-:Y:S01]  /*4410*/  @UP1 ULEA UR19, UR11, UR9, 0x3 ;  /* 0x000000090b131291 */ /* 0x000fe2000f8e18ff */
[----:B------:R-:W-:Y:S01]  /*4420*/  LOP3.LUT R8, R8, UR22, RZ, 0x3c, !PT ;  /* 0x0000001608087c12 */ /* 0x000fe2000f8e3cff */
[----:B------:R-:W-:Y:S01]  /*4430*/  ULEA UR22, UR5, UR10, 0x8 ;  /* 0x0000000a05167291 */ /* 0x000fe2000f8e40ff */
[----:B------:R-:W-:Y:S02]  /*4440*/  UMOV UR23, 0x80004020 ;  /* 0x8000402000177882 */ /* 0x000fe40000000000 */
[----:B-1----:R-:W-:Y:S01]  /*4450*/  @P0 SHF.L.U32 R0, R8, 0x1f, RZ ;  /* 0x0000001f08000819 */ /* 0x002fe200000006ff */
[----:B------:R-:W-:Y:S01]  /*4460*/  UIADD3 UR26, UPT, UPT, UR22, 0x2, URZ ;  /* 0x00000002161a7890 */ /* 0x000fe2000fffe0ff */
[----:B------:R-:W-:Y:S02]  /*4470*/  UMOV UR29, 0x80004020 ;  /* 0x80004020001d7882 */ /* 0x000fe40000000000 */
[----:B------:R2:W4:Y:S01]  /*4480*/  @P0 SYNCS.PHASECHK.TRANS64.TRYWAIT P2, [UR19], R0 ;  /* 0x00000000ff0005a7 */ /* 0x0005220008041113 */
[----:B------:R-:W-:Y:S01]  /*4490*/  UIADD3 UR19, UPT, UPT, UR7, 0xf0, URZ ;  /* 0x000000f007137890 */ /* 0x000fe2000fffe0ff */
[----:B------:R-:W-:Y:S02]  /*44a0*/  UMOV UR27, 0x80004020 ;  /* 0x80004020001b7882 */ /* 0x000fe40000000000 */
[----:B------:R-:W-:Y:S01]  /*44b0*/  UMOV UR7, 0x80004020 ;  /* 0x8000402000077882 */ /* 0x000fe20000000000 */
[----:B------:R-:W-:Y:S01]  /*44c0*/  UMOV UR5, UR11 ;  /* 0x0000000b00057c82 */ /* 0x000fe20008000000 */
[----:B------:R2:W-:Y:S01]  /*44d0*/  UTCHMMA gdesc[UR22], gdesc[UR6], tmem[UR15], tmem[UR24], idesc[UR25], UP4 ;  /* 0x00ff1806160075ea */ /* 0x0005e2000a00000f */
[----:B------:R-:W-:Y:S01]  /*44e0*/  UPLOP3.LUT UP4, UPT, UPT, UPT, UPT, 0x80, 0x8 ;  /* 0x000000000008789c */ /* 0x000fe20003f8f070 */
[----:B------:R2:W-:Y:S02]  /*44f0*/  UTCHMMA gdesc[UR26], gdesc[UR28], tmem[UR15], tmem[UR20], idesc[UR21], UPT ;  /* 0x00ff141c1a0075ea */ /* 0x0005e4000b80000f */
[----:B------:R2:W-:Y:S01]  /*4500*/  UTCBAR [UR19], URZ ;  /* 0x000000ff130073e9 */ /* 0x0005e200080000ff */
[----:B------:R-:W-:Y:S07]  /*4510*/  BRA.U UP0, `(.L_x_85) ;  /* 0xfffffffd00787547 */ /* 0x000fee000b83ffff */
.L_x_82:
[----:B------:R-:W-:Y:S01]  /*4520*/  UIADD3 UR12, UPT, UPT, UR12, 0x1, URZ ;  /* 0x000000010c0c7890 */ /* 0x000fe2000fffe0ff */
[C---:B------:R-:W-:Y:S01]  /*4530*/  ISETP.NE.AND P0, PT, R10.reuse, 0x2, PT ;  /* 0x000000020a00780c */ /* 0x040fe20003f05270 */
[----:B------:R-:W-:Y:S02]  /*4540*/  UIADD3 UR14, UPT, UPT, UR14, 0x230, URZ ;  /* 0x000002300e0e7890 */ /* 0x000fe4000fffe0ff */
[----:B------:R-:W-:Y:S01]  /*4550*/  UISETP.NE.AND UP0, UPT, UR12, 0x4, UPT ;  /* 0x000000040c00788c */ /* 0x000fe2000bf05270 */
[----:B-12---:R-:W-:Y:S02]  /*4560*/  SEL R0, RZ, 0x1, P0 ;  /* 0x00000001ff007807 */ /* 0x006fe40000000000 */
[----:B------:R-:W-:Y:S01]  /*4570*/  SEL R10, R10, RZ, P0 ;  /* 0x000000ff0a0a7207 */ /* 0x000fe20000000000 */
[----:B------:R-:W-:Y:S01]  /*4580*/  USEL UR5, URZ, 0x1, UP0 ;  /* 0x00000001ff057887 */ /* 0x000fe20008000000 */
[----:B------:R-:W-:Y:S01]  /*4590*/  LOP3.LUT R9, R9, R0, RZ, 0x3c, !PT ;  /* 0x0000000009097212 */ /* 0x000fe200078e3cff */
[----:B------:R-:W-:Y:S01]  /*45a0*/  USEL UR12, UR12, URZ, UP0 ;  /* 0x000000ff0c0c7287 */ /* 0x000fe20008000000 */
[----:B------:R1:W-:Y:S03]  /*45b0*/  UTCBAR [UR14], URZ ;  /* 0x000000ff0e0073e9 */ /* 0x0003e600080000ff */
[----:B------:R-:W-:Y:S01]  /*45c0*/  LOP3.LUT R11, R11, UR5, RZ, 0x3c, !PT ;  /* 0x000000050b0b7c12 */ /* 0x000fe2000f8e3cff */
[----:B------:R-:W-:Y:S07]  /*45d0*/  @P1 BRA `(.L_x_86) ;  /* 0xfffffff800b41947 */ /* 0x000fee000383ffff */
[----:B------:R-:W2:Y:S01]  /*45e0*/  S2UR UR4, SR_CgaCtaId ;  /* 0x00000000000479c3 */ /* 0x000ea20000008800 */
[----:B------:R-:W-:Y:S01]  /*45f0*/  ELECT P0, URZ, PT ;  /* 0x0000000000ff782f */ /* 0x000fe20003800000 */
[----:B------:R-:W-:Y:S01]  /*4600*/  IMAD.MOV.U32 R0, RZ, RZ, 0x1 ;  /* 0x00000001ff007424 */ /* 0x000fe200078e00ff */
[----:B------:R-:W-:Y:S01]  /*4610*/  UIADD3 UR9, UPT, UPT, UR9, 0x250, URZ ;  /* 0x0000025009097890 */ /* 0x000fe2000fffe0ff */
[----:B------:R-:W-:Y:S01]  /*4620*/  SHF.L.U32 R2, R11, 0x1f, RZ ;  /* 0x0000001f0b027819 */ /* 0x000fe200000006ff */
[----:B------:R-:W-:-:S03]  /*4630*/  UMOV UR5, 0x40 ;  /* 0x0000004000057882 */ /* 0x000fc60000000000 */
[----:B------:R-:W-:Y:S01]  /*4640*/  UVIRTCOUNT.DEALLOC.SMPOOL 0x80 ;  /* 0x000000800000784c */ /* 0x000fe20000000000 */
[----:B--2---:R-:W-:Y:S02]  /*4650*/  ULEA UR4, UR4, UR5, 0x18 ;  /* 0x0000000504047291 */ /* 0x004fe4000f8ec0ff */
[----:B------:R-:W-:-:S07]  /*4660*/  ULEA UR5, UR12, UR9, 0x3 ;  /* 0x000000090c057291 */ /* 0x000fce000f8e18ff */
[----:B------:R2:W-:Y:S02]  /*4670*/  @P0 STS.U8 [UR4+0x1c], R0 ;  /* 0x00001c00ff000988 */ /* 0x0005e40008000004 */
[----:B------:R-:W3:Y:S02]  /*4680*/  SYNCS.PHASECHK.TRANS64.TRYWAIT P0, [UR5], R2 ;  /* 0x00000002ff0075a7 */ /* 0x000ee40008001105 */
[----:B--23--:R-:W-:Y:S05]  /*4690*/  @!P0 BRA `(.L_x_87) ;  /* 0x0000003c00f48947 */ /* 0x00cfea0003800000 */
.L_x_203:
[----:B------:R-:W-:-:S04]  /*46a0*/  UIADD3 UR6, UPT, UPT, UR12, 0x1, URZ ;  /* 0x000000010c067890 */ /* 0x000fc8000fffe0ff */
[----:B------:R-:W-:-:S04]  /*46b0*/  UISETP.NE.AND UP0, UPT, UR6, 0x4, UPT ;  /* 0x000000040600788c */ /* 0x000fc8000bf05270 */
[----:B------:R-:W-:Y:S02]  /*46c0*/  USEL UR7, URZ, 0x1, UP0 ;  /* 0x00000001ff077887 */ /* 0x000fe40008000000 */
[----:B------:R-:W-:-:S04]  /*46d0*/  USEL UR6, UR6, URZ, UP0 ;  /* 0x000000ff06067287 */ /* 0x000fc80008000000 */
[----:B------:R-:W-:Y:S01]  /*46e0*/  ULEA UR5, UR6, UR9, 0x3 ;  /* 0x0000000906057291 */ /* 0x000fe2000f8e18ff */
[----:B--2---:R-:W-:-:S04]  /*46f0*/  LOP3.LUT R2, R11, UR7, RZ, 0x3c, !PT ;  /* 0x000000070b027c12 */ /* 0x004fc8000f8e3cff */
[----:B------:R-:W-:-:S04]  /*4700*/  SHF.L.U32 R3, R2, 0x1f, RZ ;  /* 0x0000001f02037819 */ /* 0x000fc800000006ff */
[----:B------:R-:W2:Y:S02]  /*4710*/  SYNCS.PHASECHK.TRANS64.TRYWAIT P0, [UR5], R3 ;  /* 0x00000003ff0075a7 */ /* 0x000ea40008001105 */
[----:B--2---:R-:W-:Y:S05]  /*4720*/  @!P0 BRA `(.L_x_88) ;  /* 0x0000003c00e88947 */ /* 0x004fea0003800000 */
.L_x_205:
[----:B------:R-:W-:-:S04]  /*4730*/  UIADD3 UR6, UPT, UPT, UR6, 0x1, URZ ;  /* 0x0000000106067890 */ /* 0x000fc8000fffe0ff */
[----:B------:R-:W-:-:S04]  /*4740*/  UISETP.NE.AND UP0, UPT, UR6, 0x4, UPT ;  /* 0x000000040600788c */ /* 0x000fc8000bf05270 */
[----:B------:R-:W-:Y:S02]  /*4750*/  USEL UR7, URZ, 0x1, UP0 ;  /* 0x00000001ff077887 */ /* 0x000fe40008000000 */
[----:B------:R-:W-:-:S04]  /*4760*/  USEL UR6, UR6, URZ, UP0 ;  /* 0x000000ff06067287 */ /* 0x000fc80008000000 */
[----:B------:R-:W-:Y:S01]  /*4770*/  ULEA UR5, UR6, UR9, 0x3 ;  /* 0x0000000906057291 */ /* 0x000fe2000f8e18ff */
[----:B------:R-:W-:-:S04]  /*4780*/  LOP3.LUT R2, R2, UR7, RZ, 0x3c, !PT ;  /* 0x0000000702027c12 */ /* 0x000fc8000f8e3cff */
[----:B--2---:R-:W-:-:S04]  /*4790*/  SHF.L.U32 R3, R2, 0x1f, RZ ;  /* 0x0000001f02037819 */ /* 0x004fc800000006ff */
[----:B------:R-:W2:Y:S02]  /*47a0*/  SYNCS.PHASECHK.TRANS64.TRYWAIT P0, [UR5], R3 ;  /* 0x00000003ff0075a7 */ /* 0x000ea40008001105 */
[----:B--2---:R-:W-:Y:S05]  /*47b0*/  @!P0 BRA `(.L_x_89) ;  /* 0x0000003c00dc8947 */ /* 0x004fea0003800000 */
.L_x_207:
[----:B------:R-:W-:-:S04]  /*47c0*/  UIADD3 UR6, UPT, UPT, UR6, 0x1, URZ ;  /* 0x0000000106067890 */ /* 0x000fc8000fffe0ff */
[----:B------:R-:W-:-:S04]  /*47d0*/  UISETP.NE.AND UP0, UPT, UR6, 0x4, UPT ;  /* 0x000000040600788c */ /* 0x000fc8000bf05270 */
[----:B------:R-:W-:Y:S02]  /*47e0*/  USEL UR5, URZ, 0x1, UP0 ;  /* 0x00000001ff057887 */ /* 0x000fe40008000000 */
[----:B------:R-:W-:-:S04]  /*47f0*/  USEL UR6, UR6, URZ, UP0 ;  /* 0x000000ff06067287 */ /* 0x000fc80008000000 */
[----:B------:R-:W-:Y:S01]  /*4800*/  ULEA UR6, UR6, UR9, 0x3 ;  /* 0x0000000906067291 */ /* 0x000fe2000f8e18ff */
[----:B------:R-:W-:-:S04]  /*4810*/  LOP3.LUT R2, R2, UR5, RZ, 0x3c, !PT ;  /* 0x0000000502027c12 */ /* 0x000fc8000f8e3cff */
[----:B------:R-:W-:-:S04]  /*4820*/  SHF.L.U32 R2, R2, 0x1f, RZ ;  /* 0x0000001f02027819 */ /* 0x000fc800000006ff */
[----:B------:R-:W3:Y:S02]  /*4830*/  SYNCS.PHASECHK.TRANS64.TRYWAIT P0, [UR6], R2 ;  /* 0x00000002ff0075a7 */ /* 0x000ee40008001106 */
[----:B---3--:R-:W-:Y:S05]  /*4840*/  @!P0 BRA `(.L_x_90) ;  /* 0x0000003c00d08947 */ /* 0x008fea0003800000 */
.L_x_209:
[----:B------:R-:W-:Y:S01]  /*4850*/  NOP ;  /* 0x0000000000007918 */ /* 0x000fe20000000000 */
[----:B--2---:R-:W2:Y:S01]  /*4860*/  LDS R0, [UR4+0x14] ;  /* 0x00001404ff007984 */ /* 0x004ea20008000800 */
[----:B------:R-:W-:Y:S01]  /*4870*/  ULOP3.LUT UR6, UR13, 0xffff, URZ, 0xc0, !UPT ;  /* 0x0000ffff0d067892 */ /* 0x000fe2000f8ec0ff */
[----:B------:R-:W-:Y:S01]  /*4880*/  UMOV UR8, 0xffff ;  /* 0x0000ffff00087882 */ /* 0x000fe20000000000 */
[----:B------:R-:W-:Y:S02]  /*4890*/  UMOV UR5, 0x1 ;  /* 0x0000000100057882 */ /* 0x000fe40000000000 */
[----:B------:R-:W-:-:S04]  /*48a0*/  USHF.R.U32.HI UR6, URZ, 0x5, UR6 ;  /* 0x00000005ff067899 */ /* 0x000fc80008011606 */
[----:B------:R-:W-:Y:S02]  /*48b0*/  USHF.L.U32 UR8, UR8, UR6, URZ ;  /* 0x0000000608087299 */ /* 0x000fe400080006ff */
[----:B------:R-:W-:-:S04]  /*48c0*/  USHF.L.U32 UR5, UR5, UR6, URZ ;  /* 0x0000000605057299 */ /* 0x000fc800080006ff */
[----:B--2---:R-:W-:-:S04]  /*48d0*/  LOP3.LUT R0, R0, UR8, RZ, 0xc0, !PT ;  /* 0x0000000800007c12 */ /* 0x004fc8000f8ec0ff */
[----:B------:R-:W-:-:S13]  /*48e0*/  ISETP.NE.AND P0, PT, R0, UR8, PT ;  /* 0x0000000800007c0c */ /* 0x000fda000bf05270 */
[----:B------:R-:W-:Y:S05]  /*48f0*/  @P0 BRA `(.L_x_91) ;  /* 0x0000000000580947 */ /* 0x000fea0003800000 */
[----:B------:R-:W2:Y:S02]  /*4900*/  LDS R0, [UR4+0x18] ;  /* 0x00001804ff007984 */ /* 0x000ea40008000800 */
[----:B--2---:R-:W-:-:S04]  /*4910*/  LOP3.LUT R0, R0, UR5, RZ, 0xc0, !PT ;  /* 0x0000000500007c12 */ /* 0x004fc8000f8ec0ff */
[----:B------:R-:W-:-:S13]  /*4920*/  ISETP.NE.AND P0, PT, R0, UR5, PT ;  /* 0x0000000500007c0c */ /* 0x000fda000bf05270 */
[----:B------:R-:W-:Y:S05]  /*4930*/  @P0 BRA `(.L_x_92) ;  /* 0x00000000003c0947 */ /* 0x000fea0003800000 */
[----:B------:R-:W2:Y:S01]  /*4940*/  S2R R2, SR_LANEID ;  /* 0x0000000000027919 */ /* 0x000ea20000000000 */
[----:B------:R-:W-:Y:S01]  /*4950*/  ULOP3.LUT UR8, URZ, UR8, URZ, 0x33, !UPT ;  /* 0x00000008ff087292 */ /* 0x000fe2000f8e33ff */
[----:B------:R-:W-:Y:S02]  /*4960*/  VOTEU.ANY UR7, UPT, PT ;  /* 0x0000000000077886 */ /* 0x000fe400038e0100 */
[----:B------:R-:W-:-:S03]  /*4970*/  UFLO.U32 UR7, UR7 ;  /* 0x00000007000772bd */ /* 0x000fc600080e0000 */
[----:B------:R-:W-:-:S04]  /*4980*/  IMAD.U32 R0, RZ, RZ, UR8 ;  /* 0x00000008ff007e24 */ /* 0x000fc8000f8e00ff */
[----:B------:R3:W1:Y:S02]  /*4990*/  REDUX UR6, R0 ;  /* 0x00000000000673c4 */ /* 0x0006640000000000 */
[----:B------:R1:W-:Y:S01]  /*49a0*/  UTCATOMSWS.AND URZ, UR8 ;  /* 0x0000000800ff79e3 */ /* 0x0003e20008000000 */
[----:B--2---:R-:W-:Y:S02]  /*49b0*/  ISETP.EQ.U32.AND P0, PT, R2, UR7, PT ;  /* 0x0000000702007c0c */ /* 0x004fe4000bf02070 */
[----:B---3--:R-:W-:Y:S02]  /*49c0*/  LOP3.LUT R0, RZ, UR5, RZ, 0x33, !PT ;  /* 0x00000005ff007c12 */ /* 0x008fe4000f8e33ff */
[----:B-1----:R-:W-:Y:S02]  /*49d0*/  MOV R2, UR6 ;  /* 0x0000000600027c02 */ /* 0x002fe40008000f00 */
[----:B------:R-:W1:Y:S07]  /*49e0*/  REDUX UR5, R0 ;  /* 0x00000000000573c4 */ /* 0x000e6e0000000000 */
[----:B------:R2:W-:Y:S01]  /*49f0*/  @P0 ATOMS.AND RZ, [UR4+0x14], R2 ;  /* 0x00001402ffff098c */ /* 0x0005e2000a800004 */
[----:B-1----:R-:W-:-:S05]  /*4a00*/  IMAD.U32 R0, RZ, RZ, UR5 ;  /* 0x00000005ff007e24 */ /* 0x002fca000f8e00ff */
[----:B------:R2:W-:Y:S01]  /*4a10*/  @P0 ATOMS.AND RZ, [UR4+0x18], R0 ;  /* 0x00001800ffff098c */ /* 0x0005e2000a800004 */
[----:B------:R-:W-:Y:S05]  /*4a20*/  BRA `(.L_x_93) ;  /* 0x0000000000147947 */ /* 0x000fea0003800000 */
.L_x_92:
[----:B------:R-:W-:Y:S02]  /*4a30*/  MOV R2, 0x4a50 ;  /* 0x00004a5000027802 */ /* 0x000fe40000000f00 */
[----:B-1--45:R-:W-:Y:S05]  /*4a40*/  CALL.REL.NOINC `($__internal_0_$__cuda_sm10x_tcgen05_guardrail_trap_col_being_dealloced_not_returned_by_alloc) ;  /* 0x0000004000007944 */ /* 0x032fea0003c00000 */
[----:B------:R-:W-:Y:S05]  /*4a50*/  BRA `(.L_x_93) ;  /* 0x0000000000087947 */ /* 0x000fea0003800000 */
.L_x_91:
[----:B------:R-:W-:Y:S02]  /*4a60*/  MOV R2, 0x4a80 ;  /* 0x00004a8000027802 */ /* 0x000fe40000000f00 */
[----:B-1--45:R-:W-:Y:S05]  /*4a70*/  CALL.REL.NOINC `($__internal_2_$__cuda_sm10x_tcgen05_guardrail_trap_unallocated_columns_being_dealloced) ;  /* 0x00000040000c7944 */ /* 0x032fea0003c00000 */
.L_x_93:
[----:B------:R-:W-:Y:S01]  /*4a80*/  NOP ;  /* 0x0000000000007918 */ /* 0x000fe20000000000 */
[----:B------:R-:W-:Y:S05]  /*4a90*/  EXIT ;  /* 0x000000000000794d */ /* 0x000fea0003800000 */
.L_x_75:
[----:B------:R-:W-:-:S09]  /*4aa0*/  UISETP.NE.OR UP2, UPT, UR8, 0x3, !UP2 ;  /* 0x000000030800788c */ /* 0x000fd2000d745670 */
[----:B------:R-:W-:Y:S05]  /*4ab0*/  BRA.U UP2, `(.L_x_94) ;  /* 0x0000000d02447547 */ /* 0x000fea000b800000 */
[----:B------:R-:W1:Y:S01]  /*4ac0*/  LDC R0, c[0x0][0xb30] ;  /* 0x0002cc00ff007b82 */ /* 0x000e620000000800 */
[----:B------:R-:W2:Y:S01]  /*4ad0*/  LDCU.64 UR4, c[0x0][0x888] ;  /* 0x00011100ff0477ac */ /* 0x000ea20008000a00 */
[----:B------:R-:W-:Y:S02]  /*4ae0*/  HFMA2 R25, -RZ, RZ, 0, 0 ;  /* 0x00000000ff197431 */ /* 0x000fe400000001ff */
[----:B------:R-:W-:Y:S01]  /*4af0*/  IMAD.MOV.U32 R27, RZ, RZ, 0x1 ;  /* 0x00000001ff1b7424 */ /* 0x000fe200078e00ff */
[----:B------:R-:W-:Y:S01]  /*4b00*/  MOV R23, 0x1800 ;  /* 0x0000180000177802 */ /* 0x000fe20000000f00 */
[----:B------:R-:W4:Y:S01]  /*4b10*/  LDCU.64 UR14, c[0x0][0x890] ;  /* 0x00011200ff0e77ac */ /* 0x000f220008000a00 */
[----:B------:R-:W-:Y:S01]  /*4b20*/  IMAD.MOV.U32 R26, RZ, RZ, RZ ;  /* 0x000000ffff1a7224 */ /* 0x000fe200078e00ff */
[----:B------:R-:W3:Y:S01]  /*4b30*/  LDC R22, c[0x0][0x370] ;  /* 0x0000dc00ff167b82 */ /* 0x000ee20000000800 */
[----:B------:R-:W-:Y:S01]  /*4b40*/  UPLOP3.LUT UP1, UPT, UPT, UPT, UPT, 0x40, 0x4 ;  /* 0x000000000004789c */ /* 0x000fe20003f2e870 */
[----:B------:R-:W-:-:S06]  /*4b50*/  UMOV UR6, URZ ;  /* 0x000000ff00067c82 */ /* 0x000fcc0008000000 */
[----:B------:R-:W3:Y:S01]  /*4b60*/  LDC R3, c[0x0][0xb0c] ;  /* 0x0002c300ff037b82 */ /* 0x000ee20000000800 */
[----:B--2---:R-:W-:-:S03]  /*4b70*/  UISETP.NE.U32.AND UP4, UPT, UR4, URZ, UPT ;  /* 0x000000ff0400728c */ /* 0x004fc6000bf85070 */
[----:B------:R-:W-:Y:S01]  /*4b80*/  UMOV UR4, 0x400 ;  /* 0x0000040000047882 */ /* 0x000fe20000000000 */
[----:B----4-:R-:W-:-:S03]  /*4b90*/  UISETP.NE.U32.AND UP5, UPT, UR14, URZ, UPT ;  /* 0x000000ff0e00728c */ /* 0x010fc6000bfa5070 */
[----:B------:R-:W2:Y:S01]  /*4ba0*/  LDC R20, c[0x0][0xb20] ;  /* 0x0002c800ff147b82 */ /* 0x000ea20000000800 */
[----:B-1----:R-:W-:Y:S01]  /*4bb0*/  ISETP.NE.AND P1, PT, R0, 0x1, PT ;  /* 0x000000010000780c */ /* 0x002fe20003f25270 */
[----:B------:R-:W-:Y:S02]  /*4bc0*/  UISETP.NE.AND.EX UP4, UPT, UR5, URZ, UPT, UP4 ;  /* 0x000000ff0500728c */ /* 0x000fe4000bf85340 */
[----:B------:R-:W-:Y:S02]  /*4bd0*/  ULEA UR4, UR37, UR4, 0x18 ;  /* 0x0000000425047291 */ /* 0x000fe4000f8ec0ff */
[----:B------:R-:W-:Y:S02]  /*4be0*/  UISETP.NE.AND.EX UP5, UPT, UR15, URZ, UPT, UP5 ;  /* 0x000000ff0f00728c */ /* 0x000fe4000bfa5350 */
[----:B------:R-:W1:Y:S08]  /*4bf0*/  LDC.64 R28, c[0x0][0x348] ;  /* 0x0000d200ff1c7b82 */ /* 0x000e700000000a00 */
[----:B------:R-:W4:Y:S08]  /*4c00*/  LDC.64 R14, c[0x0][0xb10] ;  /* 0x0002c400ff0e7b82 */ /* 0x000f300000000a00 */
[----:B------:R-:W1:Y:S08]  /*4c10*/  LDC.64 R6, c[0x0][0xb18] ;  /* 0x0002c600ff067b82 */ /* 0x000e700000000a00 */
[----:B------:R-:W1:Y:S08]  /*4c20*/  LDC.64 R4, c[0x0][0xb28] ;  /* 0x0002ca00ff047b82 */ /* 0x000e700000000a00 */
[----:B--23--:R-:W1:Y:S02]  /*4c30*/  LDC R21, c[0x0][0x374] ;  /* 0x0000dd00ff157b82 */ /* 0x00ce640000000800 */
.L_x_102:
[C---:B------:R-:W-:Y:S02]  /*4c40*/  LEA R0, R26.reuse, UR4, 0x3 ;  /* 0x000000041a007c11 */ /* 0x040fe4000f8e18ff */
[----:B------:R-:W-:Y:S02]  /*4c50*/  SHF.L.U32 R2, R25, 0x1f, RZ ;  /* 0x0000001f19027819 */ /* 0x000fe400000006ff */
[----:B------:R-:W-:Y:S02]  /*4c60*/  LEA R16, R26, UR4, 0x4 ;  /* 0x000000041a107c11 */ /* 0x000fe4000f8e20ff */
[----:B------:R-:W2:Y:S02]  /*4c70*/  SYNCS.PHASECHK.TRANS64.TRYWAIT P0, [R0+URZ+0x210], R2 ;  /* 0x00021002000075a7 */ /* 0x000ea400080011ff */
[----:B--2---:R-:W-:Y:S05]  /*4c80*/  @!P0 BRA `(.L_x_95) ;  /* 0x0000003800d88947 */ /* 0x004fea0003800000 */
.L_x_210:
[----:B------:R-:W-:Y:S01]  /*4c90*/  ISETP.GE.AND P0, PT, R44, 0x1, PT ;  /* 0x000000012c00780c */ /* 0x000fe20003f06270 */
[----:B------:R-:W3:Y:S01]  /*4ca0*/  LDS.128 R16, [R16+0x2a0] ;  /* 0x0002a00010107984 */ /* 0x000ee20000000c00 */
[----:B------:R-:W-:Y:S01]  /*4cb0*/  ISETP.NE.U32.AND P3, PT, RZ, UR14, PT ;  /* 0x0000000eff007c0c */ /* 0x000fe2000bf65070 */
[----:B--2---:R-:W-:Y:S03]  /*4cc0*/  VIADD R0, R0, 0x220 ;  /* 0x0000022000007836 */ /* 0x004fe60000000000 */
[----:B------:R-:W-:Y:S01]  /*4cd0*/  ISETP.NE.AND.EX P3, PT, RZ, UR15, PT, P3 ;  /* 0x0000000fff007c0c */ /* 0x000fe2000bf65330 */
[----:B------:R-:W-:Y:S01]  /*4ce0*/  @!PT LDS RZ, [RZ] ;  /* 0x00000000fffff984 */ /* 0x000fe20000000800 */
[----:B------:R-:W-:Y:S01]  /*4cf0*/  @!PT LDS RZ, [RZ] ;  /* 0x00000000fffff984 */ /* 0x000fe20000000800 */
[----:B------:R-:W-:Y:S01]  /*4d00*/  @!PT LDS RZ, [RZ] ;  /* 0x00000000fffff984 */ /* 0x000fe20000000800 */
[----:B------:R-:W-:Y:S01]  /*4d10*/  @!PT LDS RZ, [RZ] ;  /* 0x00000000fffff984 */ /* 0x000fe20000000800 */
[----:B------:R2:W-:Y:S06]  /*4d20*/  MEMBAR.ALL.CTA ;  /* 0x0000000000007992 */ /* 0x0005ec0000008000 */
[----:B--2---:R-:W2:Y:S01]  /*4d30*/  FENCE.VIEW.ASYNC.S ;  /* 0x00000000000073c6 */ /* 0x004ea20000000000 */
[----:B------:R-:W-:Y:S04]  /*4d40*/  PRMT R0, RZ, 0x654, R0 ;  /* 0x00000654ff007816 */ /* 0x000fe80000000000 */
[----:B--2---:R2:W-:Y:S01]  /*4d50*/  SYNCS.ARRIVE.TRANS64.RED.A1T0 RZ, [R0+URZ], RZ ;  /* 0x000000ff00ff79a7 */ /* 0x0045e200081004ff */
[----:B---3--:R-:W-:Y:S11]  /*4d60*/  LOP3.LUT P4, RZ, R18, 0x1, RZ, 0xc0, !PT ;  /* 0x0000000112ff7812 */ /* 0x008ff6000788c0ff */
[----:B------:R-:W-:Y:S02]  /*4d70*/  @!UPT UIADD3 URZ, UPT, UPT, URZ, URZ, URZ ;  /* 0x000000fffffff290 */ /* 0x000fe4000fffe0ff */
[----:B------:R-:W-:Y:S02]  /*4d80*/  @P4 MOV R11, R16 ;  /* 0x00000010000b4202 */ /* 0x000fe40000000f00 */
[----:B------:R-:W-:Y:S01]  /*4d90*/  @P4 LOP3.LUT R10, R17, 0xffff, RZ, 0xc0, !PT ;  /* 0x0000ffff110a4812 */ /* 0x000fe200078ec0ff */
[----:B--2---:R-:W-:Y:S06]  /*4da0*/  @!P0 BRA `(.L_x_96) ;  /* 0x0000000000a48947 */ /* 0x004fec0003800000 */
[-C--:B-1----:R-:W-:Y:S01]  /*4db0*/  IMAD.HI.U32 R0, R21, R7.reuse, RZ ;  /* 0x0000000715007227 */ /* 0x082fe200078e00ff */
[----:B------:R-:W-:Y:S02]  /*4dc0*/  ISETP.NE.AND P0, PT, R6, 0x1, PT ;  /* 0x000000010600780c */ /* 0x000fe40003f05270 */
[----:B------:R-:W-:Y:S01]  /*4dd0*/  ISETP.NE.AND P2, PT, R44, 0x1, PT ;  /* 0x000000012c00780c */ /* 0x000fe20003f45270 */
[----:B----4-:R-:W-:Y:S01]  /*4de0*/  IMAD.HI.U32 R9, R22, R14, RZ ;  /* 0x0000000e16097227 */ /* 0x010fe200078e00ff */
[----:B------:R-:W-:Y:S02]  /*4df0*/  SHF.R.U32.HI R0, RZ, R20, R0 ;  /* 0x00000014ff007219 */ /* 0x000fe40000011600 */
[----:B------:R-:W-:Y:S01]  /*4e00*/  ISETP.NE.AND P5, PT, R3, 0x1, PT ;  /* 0x000000010300780c */ /* 0x000fe20003fa5270 */
[----:B------:R-:W-:Y:S01]  /*4e10*/  IMAD.HI.U32 R13, R10, R7, RZ ;  /* 0x000000070a0d7227 */ /* 0x000fe200078e00ff */
[----:B------:R-:W-:Y:S02]  /*4e20*/  SHF.R.U32.HI R9, RZ, R15, R9 ;  /* 0x0000000fff097219 */ /* 0x000fe40000011609 */
[----:B------:R-:W-:Y:S01]  /*4e30*/  SEL R0, R21, R0, !P0 ;  /* 0x0000000015007207 */ /* 0x000fe20004000000 */
[----:B------:R-:W-:Y:S01]  /*4e40*/  IMAD.HI.U32 R12, R11, R14, RZ ;  /* 0x0000000e0b0c7227 */ /* 0x000fe200078e00ff */
[----:B------:R-:W-:Y:S03]  /*4e50*/  SEL R9, R22, R9, !P5 ;  /* 0x0000000916097207 */ /* 0x000fe60006800000 */
[-C--:B------:R-:W-:Y:S01]  /*4e60*/  IMAD.HI.U32 R8, R0, R4.reuse, RZ ;  /* 0x0000000400087227 */ /* 0x080fe200078e00ff */
[----:B------:R-:W-:Y:S03]  /*4e70*/  SHF.R.U32.HI R12, RZ, R15, R12 ;  /* 0x0000000fff0c7219 */ /* 0x000fe6000001160c */
[----:B------:R-:W-:Y:S01]  /*4e80*/  IMAD.HI.U32 R2, R9, R4, RZ ;  /* 0x0000000409027227 */ /* 0x000fe200078e00ff */
[-C--:B------:R-:W-:Y:S02]  /*4e90*/  @P2 SHF.R.U32.HI R0, RZ, R5.reuse, R8 ;  /* 0x00000005ff002219 */ /* 0x080fe40000011608 */
[----:B------:R-:W-:Y:S02]  /*4ea0*/  SHF.R.U32.HI R8, RZ, R20, R13 ;  /* 0x00000014ff087219 */ /* 0x000fe4000001160d */
[----:B------:R-:W-:Y:S01]  /*4eb0*/  @P2 SHF.R.U32.HI R9, RZ, R5, R2 ;  /* 0x00000005ff092219 */ /* 0x000fe20000011602 */
[----:B------:R-:W-:Y:S01]  /*4ec0*/  IMAD R0, R44, R0, RZ ;  /* 0x000000002c007224 */ /* 0x000fe200078e02ff */
[----:B------:R-:W-:Y:S02]  /*4ed0*/  SEL R8, R10, R8, !P0 ;  /* 0x000000080a087207 */ /* 0x000fe40004000000 */
[----:B------:R-:W-:Y:S01]  /*4ee0*/  SEL R2, R11, R12, !P5 ;  /* 0x0000000c0b027207 */ /* 0x000fe20006800000 */
[----:B------:R-:W-:Y:S01]  /*4ef0*/  IMAD R12, R44, R9, RZ ;  /* 0x000000092c0c7224 */ /* 0x000fe200078e02ff */
[C---:B------:R-:W-:Y:S01]  /*4f00*/  ISETP.GE.AND P0, PT, R8.reuse, R0, PT ;  /* 0x000000000800720c */ /* 0x040fe20003f06270 */
[----:B------:R-:W-:Y:S03]  /*4f10*/  IMAD.HI.U32 R0, R8, R4, RZ ;  /* 0x0000000408007227 */ /* 0x000fe600078e00ff */
[----:B------:R-:W-:Y:S02]  /*4f20*/  ISETP.GE.OR P0, PT, R2, R12, P0 ;  /* 0x0000000c0200720c */ /* 0x000fe40000706670 */
[-C--:B------:R-:W-:Y:S04]  /*4f30*/  SHF.R.U32.HI R0, RZ, R5.reuse, R0 ;  /* 0x00000005ff007219 */ /* 0x080fe80000011600 */
[----:B------:R-:W-:Y:S05]  /*4f40*/  SEL R13, R8, R0, !P2 ;  /* 0x00000000080d7207 */ /* 0x000fea0005000000 */
[----:B------:R-:W-:Y:S02]  /*4f50*/  IMAD.MOV R12, RZ, RZ, -R13 ;  /* 0x000000ffff0c7224 */ /* 0x000fe400078e0a0d */
[----:B------:R-:W-:Y:S04]  /*4f60*/  @!P0 IMAD.HI.U32 R0, R2, R4, RZ ;  /* 0x0000000402008227 */ /* 0x000fe800078e00ff */
[----:B------:R-:W-:Y:S01]  /*4f70*/  IMAD R12, R44, R12, R8 ;  /* 0x0000000c2c0c7224 */ /* 0x000fe200078e0208 */
[----:B------:R-:W-:Y:S04]  /*4f80*/  @!P0 SHF.R.U32.HI R0, RZ, R5, R0 ;  /* 0x00000005ff008219 */ /* 0x000fe80000011600 */
[----:B------:R-:W-:Y:S04]  /*4f90*/  @!P0 SEL R0, R2, R0, !P2 ;  /* 0x0000000002008207 */ /* 0x000fe80005000000 */
[----:B------:R-:W-:Y:S01]  /*4fa0*/  @!P0 IADD3 R13, PT, PT, R13, -R0, RZ ;  /* 0x800000000d0d8210 */ /* 0x000fe20007ffe0ff */
[----:B------:R-:W-:Y:S01]  /*4fb0*/  @!P0 IMAD R0, R9, R12, R0 ;  /* 0x0000000c09008224 */ /* 0x000fe200078e0200 */
[----:B------:R-:W-:Y:S01]  /*4fc0*/  IADD3 R9, PT, PT, -R8, RZ, RZ ;  /* 0x000000ff08097210 */ /* 0x000fe20007ffe1ff */
[--C-:B------:R-:W-:Y:S02]  /*4fd0*/  IMAD.MOV R12, RZ, RZ, -R2.reuse ;  /* 0x000000ffff0c7224 */ /* 0x100fe400078e0a02 */
[----:B------:R-:W-:Y:S02]  /*4fe0*/  @!P0 IMAD R8, R13, R44, R2 ;  /* 0x0000002c0d088224 */ /* 0x000fe400078e0202 */
[----:B------:R-:W-:Y:S02]  /*4ff0*/  @!P0 IMAD.MOV.U32 R2, RZ, RZ, R0 ;  /* 0x000000ffff028224 */ /* 0x000fe400078e0000 */
[----:B------:R-:W-:Y:S02]  /*5000*/  IMAD R11, R3, R12, R11 ;  /* 0x0000000c030b7224 */ /* 0x000fe400078e020b */
[----:B------:R-:W-:Y:S02]  /*5010*/  IMAD R10, R6, R9, R10 ;  /* 0x00000009060a7224 */ /* 0x000fe400078e020a */
[----:B------:R-:W-:Y:S02]  /*5020*/  IMAD R11, R2, R3, R11 ;  /* 0x00000003020b7224 */ /* 0x000fe400078e020b */
[----:B------:R-:W-:Y:S02]  /*5030*/  IMAD R10, R8, R6, R10 ;  /* 0x00000006080a7224 */ /* 0x000fe400078e020a */
.L_x_96:
[----:B------:R-:W-:Y:S05]  /*5040*/  BRA.U UP1, `(.L_x_97) ;  /* 0x0000000101107547 */ /* 0x000fea000b800000 */
[----:B------:R-:W-:Y:S04]  /*5050*/  MOV R2, UR7 ;  /* 0x0000000700027c02 */ /* 0x000fe80008000f00 */
[----:B------:R-:W-:Y:S04]  /*5060*/  SHF.L.U32 R2, R2, 0x1f, RZ ;  /* 0x0000001f02027819 */ /* 0x000fe800000006ff */
[----:B------:R-:W2:Y:S02]  /*5070*/  SYNCS.PHASECHK.TRANS64.TRYWAIT P0, [UR4+0x208], R2 ;  /* 0x00020802ff0075a7 */ /* 0x000ea40008001104 */
[----:B--2---:R-:W-:Y:S05]  /*5080*/  @!P0 BRA `(.L_x_98) ;  /* 0x0000003400ec8947 */ /* 0x004fea0003800000 */
.L_x_97:
[----:B------:R-:W-:Y:S05]  /*5090*/  BRA.U !UP5, `(.L_x_99) ;  /* 0x000000010d347547 */ /* 0x000fea000b800000 */
[----:B------:R-:W-:Y:S01]  /*50a0*/  UPLOP3.LUT UP0, UPT, UPT, UPT, UP4, 0x80, 0x8 ;  /* 0x000000000008789c */ /* 0x000fe20003f0f040 */
[----:B--2---:R-:W-:Y:S02]  /*50b0*/  HFMA2 R0, -RZ, RZ, 0, 5.9604644775390625e-08 ;  /* 0x00000001ff007431 */ /* 0x004fe400000001ff */
[----:B------:R-:W-:Y:S03]  /*50c0*/  IMAD.MOV.U32 R78, RZ, RZ, 0x1 ;  /* 0x00000001ff4e7424 */ /* 0x000fe600078e00ff */
[----:B------:R-:W-:Y:S05]  /*50d0*/  PLOP3.LUT P0, PT, PT, PT, UP0, 0x80, 0x8 ;  /* 0x000000000008781c */ /* 0x000fea0003f0f008 */
[----:B------:R-:W2:Y:S01]  /*50e0*/  @UP0 LDCU.64 UR8, c[0x0][0x888] ;  /* 0x00011100ff0807ac */ /* 0x000ea20008000a00 */
[----:B------:R-:W-:Y:S07]  /*50f0*/  @UP0 UIMAD UR5, UR36, UR14, URZ ;  /* 0x0000000e240502a4 */ /* 0x000fee000f8e02ff */
[----:B------:R-:W-:Y:S01]  /*5100*/  @!P0 PRMT R78, R0, 0x7610, R78 ;  /* 0x00007610004e8816 */ /* 0x000fe2000000004e */
[----:B--2---:R-:W-:Y:S03]  /*5110*/  @UP0 UIMAD.WIDE UR8, UR5, 0x4, UR8 ;  /* 0x00000004050808a5 */ /* 0x004fe6000f8e0208 */
[----:B------:R-:W2:Y:S03]  /*5120*/  @!UP0 LDCU UR5, c[0x0][0x880] ;  /* 0x00011000ff0587ac */ /* 0x000ea60008000800 */
[----:B------:R-:W-:Y:S01]  /*5130*/  IMAD.U32 R8, RZ, RZ, UR8 ;  /* 0x00000008ff087e24 */ /* 0x000fe2000f8e00ff */
[----:B------:R-:W-:Y:S05]  /*5140*/  MOV R9, UR9 ;  /* 0x0000000900097c02 */ /* 0x000fea0008000f00 */
[----:B-----5:R3:W5:Y:S02]  /*5150*/  @P0 LDG.E R51, desc[UR40][R8.64] ;  /* 0x0000002808330981 */ /* 0x020764000c1e1900 */
[----:B--23--:R-:W-:Y:S07]  /*5160*/  @!P0 IMAD.U32 R51, RZ, RZ, UR5 ;  /* 0x00000005ff338e24 */ /* 0x00cfee000f8e00ff */
.L_x_99:
[----:B-----5:R-:W-:Y:S01]  /*5170*/  @!P3 FSETP.EQ.AND P2, PT, R51, RZ, PT ;  /* 0x000000ff3300b20b */ /* 0x020fe20003f42000 */
[----:B------:R-:W-:Y:S01]  /*5180*/  @!UPT UIADD3 URZ, UPT, UPT, URZ, URZ, URZ ;  /* 0x000000fffffff290 */ /* 0x000fe2000fffe0ff */
[----:B------:R-:W-:Y:S11]  /*5190*/  @!P3 BRA `(.L_x_100) ;  /* 0x000000000014b947 */ /* 0x000ff60003800000 */
[----:B------:R-:W-:Y:S02]  /*51a0*/  LOP3.LUT P0, RZ, R78, 0xff, RZ, 0xc0, !PT ;  /* 0x000000ff4eff7812 */ /* 0x000fe4000780c0ff */
[----:B------:R-:W-:Y:S04]  /*51b0*/  PLOP3.LUT P2, PT, PT, PT, UP0, 0x80, 0x8 ;  /* 0x000000000008781c */ /* 0x000fe80003f4f008 */
[----:B------:R-:W-:Y:S07]  /*51c0*/  PLOP3.LUT P2, PT, P2, PT, PT, 0x8, 0x80 ;  /* 0x000000000080781c */ /* 0x000fee000174e170 */
[----:B------:R-:W-:Y:S11]  /*51d0*/  @P0 FSETP.EQ.AND P2, PT, R51, RZ, PT ;  /* 0x000000ff3300020b */ /* 0x000ff60003f42000 */
[----:B------:R-:W-:Y:S02]  /*51e0*/  @!UPT UIADD3 URZ, UPT, UPT, URZ, URZ, URZ ;  /* 0x000000fffffff290 */ /* 0x000fe4000fffe0ff */
.L_x_100:
[----:B------:R-:W3:Y:S01]  /*51f0*/  LDC.64 R8, c[0x0][0xb10] ;  /* 0x0002c400ff087b82 */ /* 0x000ee20000000a00 */
[----:B------:R-:W-:Y:S01]  /*5200*/  ULEA UR13, UR6, UR4, 0x3 ;  /* 0x00000004060d7291 */ /* 0x000fe2000f8e18ff */
[----:B------:R-:W-:Y:S01]  /*5210*/  SHF.L.U32 R30, R27, 0x1f, RZ ;  /* 0x0000001f1b1e7819 */ /* 0x000fe200000006ff */
[----:B------:R-:W-:Y:S01]  /*5220*/  VIADD R26, R26, 0x1 ;  /* 0x000000011a1a7836 */ /* 0x000fe20000000000 */
[----:B------:R-:W-:Y:S04]  /*5230*/  @P4 SHF.R.U32.HI R24, RZ, 0x10, R17 ;  /* 0x00000010ff184819 */ /* 0x000fe80000011611 */
[----:B------:R-:W5:Y:S02]  /*5240*/  LDC.64 R12, c[0x0][0xb18] ;  /* 0x0002c600ff0c7b82 */ /* 0x000f640000000a00 */
[----:B------:R-:W1:Y:S01]  /*5250*/  SYNCS.PHASECHK.TRANS64.TRYWAIT P5, [UR13+0x1f0], R30 ;  /* 0x0001f01eff0075a7 */ /* 0x000e6200080a110d */
[C---:B---3--:R-:W-:Y:S05]  /*5260*/  @!P1 IMAD.HI.U32 R8, R11.reuse, R8, RZ ;  /* 0x000000080b089227 */ /* 0x048fea00078e00ff */
[----:B--2---:R-:W2:Y:S01]  /*5270*/  @!P1 LDC R0, c[0x0][0xb20] ;  /* 0x0002c800ff009b82 */ /* 0x004ea20000000800 */
[----:B------:R-:W-:Y:S01]  /*5280*/  @!P1 SHF.R.U32.HI R8, RZ, R9, R8 ;  /* 0x00000009ff089219 */ /* 0x000fe20000011608 */
[----:B-----5:R-:W-:Y:S01]  /*5290*/  @!P1 IMAD.HI.U32 R13, R10, R13, RZ ;  /* 0x0000000d0a0d9227 */ /* 0x020fe200078e00ff */
[----:B------:R-:W-:Y:S05]  /*52a0*/  @!P1 ISETP.NE.AND P0, PT, R12, 0x1, PT ;  /* 0x000000010c00980c */ /* 0x000fea0003f05270 */
[----:B------:R-:W3:Y:S01]  /*52b0*/  @!P1 LDC R2, c[0x0][0xb0c] ;  /* 0x0002c300ff029b82 */ /* 0x000ee20000000800 */
[----:B--2---:R-:W-:Y:S02]  /*52c0*/  @!P1 SHF.R.U32.HI R0, RZ, R0, R13 ;  /* 0x00000000ff009219 */ /* 0x004fe4000001160d */
[----:B---3--:R-:W-:Y:S02]  /*52d0*/  @!P1 ISETP.NE.AND P3, PT, R2, 0x1, PT ;  /* 0x000000010200980c */ /* 0x008fe40003f65270 */
[----:B------:R-:W-:Y:S02]  /*52e0*/  @!P1 SEL R9, R10, R0, !P0 ;  /* 0x000000000a099207 */ /* 0x000fe40004000000 */
[----:B------:R-:W-:Y:S02]  /*52f0*/  ELECT P0, URZ, PT ;  /* 0x0000000000ff782f */ /* 0x000fe40003800000 */
[----:B------:R-:W-:Y:S05]  /*5300*/  @!P1 SEL R8, R11, R8, !P3 ;  /* 0x000000080b089207 */ /* 0x000fea0005800000 */
[----:B------:R-:W-:Y:S02]  /*5310*/  @!P1 IMAD.IADD R0, R9, 0x1, -R8 ;  /* 0x0000000109009824 */ /* 0x000fe400078e0a08 */
[----:B------:R-:W-:Y:S02]  /*5320*/  @!P1 IMAD.IADD R8, R8, 0x1, -R9 ;  /* 0x0000000108089824 */ /* 0x000fe400078e0a09 */
[----:B------:R-:W-:Y:S02]  /*5330*/  @!P1 IMAD R11, R0, R2, R11 ;  /* 0x00000002000b9224 */ /* 0x000fe400078e020b */
[----:B------:R-:W-:Y:S01]  /*5340*/  @!P1 IMAD R10, R8, R12, R10 ;  /* 0x0000000c080a9224 */ /* 0x000fe200078e020a */
[----:B-1----:R-:W-:Y:S06]  /*5350*/  @!P5 BRA `(.L_x_101) ;  /* 0x000000340050d947 */ /* 0x002fec0003800000 */
.L_x_213:
[----:B------:R-:W-:Y:S01]  /*5360*/  UIADD3 UR25, UPT, UPT, UR13, 0x1e0, URZ ;  /* 0x000001e00d197890 */ /* 0x000fe2000fffe0ff */
[----:B------:R-:W-:Y:S01]  /*5370*/  PLOP3.LUT P0, PT, P2, P0, PT, 0xf2, 0x2f ;  /* 0x00000000002f781c */ /* 0x000fe20001701e72 */
[----:B------:R-:W-:Y:S01]  /*5380*/  UMOV UR22, 0x0 ;  /* 0x0000000000167882 */ /* 0x000fe20000000000 */
[----:B------:R-:W-:Y:S01]  /*5390*/  UMOV UR23, 0x10000000 ;  /* 0x1000000000177882 */ /* 0x000fe20000000000 */
[----:B------:R-:W-:Y:S01]  /*53a0*/  UPRMT UR21, UR37, 0x654, UR25 ;  /* 0x0000065425157896 */ /* 0x000fe20008000019 */
[----:B------:R-:W-:Y:S01]  /*53b0*/  UMOV UR28, UR36 ;  /* 0x00000024001c7c82 */ /* 0x000fe20008000000 */
[----:B------:R-:W-:Y:S01]  /*53c0*/  UMOV UR20, UR36 ;  /* 0x0000002400147c82 */ /* 0x000fe20008000000 */
[----:B------:R-:W-:Y:S01]  /*53d0*/  UMOV UR17, UR25 ;  /* 0x0000001900117c82 */ /* 0x000fe20008000000 */
[----:B------:R-:W-:Y:S01]  /*53e0*/  UMOV UR12, UR36 ;  /* 0x00000024000c7c82 */ /* 0x000fe20008000000 */
[----:B------:R-:W-:Y:S05]  /*53f0*/  @P4 R2UR UR36, R24 ;  /* 0x00000000182442ca */ /* 0x000fea00000e0000 */
[----:B------:R-:W-:Y:S01]  /*5400*/  @!P0 IADD3 R2, P2, PT, R28, 0x580, RZ ;  /* 0x000005801c028810 */ /* 0x000fe20007f5e0ff */
[----:B------:R-:W-:Y:S01]  /*5410*/  @!P0 IMAD R76, R76, 0x30, RZ ;  /* 0x000000304c4c8824 */ /* 0x000fe200078e02ff */
[----:B------:R-:W-:Y:S01]  /*5420*/  VOTEU.ALL UP3, P0 ;  /* 0x0000000000ff7886 */ /* 0x000fe20000060000 */
[----:B------:R-:W-:Y:S01]  /*5430*/  VOTEU.ALL UP2, P0 ;  /* 0x0000000000ff7886 */ /* 0x000fe20000040000 */
[----:B------:R-:W-:Y:S01]  /*5440*/  @!P0 R2UR UR9, R2 ;  /* 0x00000000020982ca */ /* 0x000fe200000e0000 */
[----:B-1----:R-:W-:Y:S01]  /*5450*/  @!P0 IMAD.X R0, RZ, RZ, R29, P2 ;  /* 0x000000ffff008224 */ /* 0x002fe200010e061d */
[----:B------:R-:W-:Y:S01]  /*5460*/  @!P0 R2UR UR26, R76 ;  /* 0x000000004c1a82ca */ /* 0x000fe200000e0000 */
[----:B------:R-:W-:Y:S01]  /*5470*/  @!P0 IMAD.SHL.U32 R77, R77, 0x40, RZ ;  /* 0x000000404d4d8824 */ /* 0x000fe200078e00ff */
[----:B------:R-:W-:Y:S01]  /*5480*/  VOTEU.ALL UP1, P0 ;  /* 0x0000000000ff7886 */ /* 0x000fe20000020000 */
[----:B------:R-:W-:Y:S01]  /*5490*/  IMAD.IADD R76, R10, 0x1, R74 ;  /* 0x000000010a4c7824 */ /* 0x000fe200078e024a */
[----:B------:R-:W-:Y:S02]  /*54a0*/  @!P0 R2UR UR8, R0 ;  /* 0x00000000000882ca */ /* 0x000fe400000e0000 */
[----:B------:R-:W-:Y:S01]  /*54b0*/  @!P0 R2UR UR27, R77 ;  /* 0x000000004d1b82ca */ /* 0x000fe200000e0000 */
[----:B------:R-:W-:Y:S01]  /*54c0*/  @!UP1 UIMAD UR5, UR6, 0x1800, UR4 ;  /* 0x00001800060598a4 */ /* 0x000fe2000f8e0204 */
[----:B------:R-:W-:Y:S03]  /*54d0*/  IMAD.IADD R77, R11, 0x1, R75 ;  /* 0x000000010b4d7824 */ /* 0x000fe600078e024b */
[----:B------:R-:W-:Y:S01]  /*54e0*/  @!UP1 UIADD3 UR24, UPT, UPT, UR5, 0x300, URZ ;  /* 0x0000030005189890 */ /* 0x000fe2000fffe0ff */
[----:B------:R-:W-:Y:S01]  /*54f0*/  IMAD.U32 R8, RZ, RZ, UR9 ;  /* 0x00000009ff087e24 */ /* 0x000fe2000f8e00ff */
[----:B------:R-:W-:Y:S02]  /*5500*/  @!UP1 UIADD3 UR18, UPT, UPT, UR26, 0x10, URZ ;  /* 0x000000101a129890 */ /* 0x000fe4000fffe0ff */
[----:B------:R-:W-:Y:S02]  /*5510*/  @!UP1 UIADD3 UR16, UPT, UPT, UR5, 0xb00, URZ ;  /* 0x00000b0005109890 */ /* 0x000fe4000fffe0ff */
[----:B------:R-:W-:Y:S01]  /*5520*/  IMAD.U32 R9, RZ, RZ, UR8 ;  /* 0x00000008ff097e24 */ /* 0x000fe2000f8e00ff */
[----:B------:R-:W-:Y:S01]  /*5530*/  @!P0 R2UR UR30, R8 ;  /* 0x00000000081e82ca */ /* 0x000fe200000e0000 */
[----:B------:R-:W-:Y:S01]  /*5540*/  UMOV UR19, UR27 ;  /* 0x0000001b00137c82 */ /* 0x000fe20008000000 */
[----:B------:R-:W-:Y:S02]  /*5550*/  @!UP1 UIADD3 UR10, UPT, UPT, UR26, 0x20, URZ ;  /* 0x000000201a0a9890 */ /* 0x000fe4000fffe0ff */
[----:B------:R-:W-:Y:S01]  /*5560*/  @!P0 R2UR UR31, R9 ;  /* 0x00000000091f82ca */ /* 0x000fe200000e0000 */
[----:B------:R-:W-:Y:S01]  /*5570*/  @!UP1 UIADD3 UR8, UPT, UPT, UR5, 0x1300, URZ ;  /* 0x0000130005089890 */ /* 0x000fe2000fffe0ff */
[----:B------:R-:W-:Y:S01]  /*5580*/  VOTEU.ALL UP1, P0 ;  /* 0x0000000000ff7886 */ /* 0x000fe20000020000 */
[----:B------:R-:W-:Y:S01]  /*5590*/  UMOV UR9, UR25 ;  /* 0x0000001900097c82 */ /* 0x000fe20008000000 */
[----:B------:R-:W-:Y:S09]  /*55a0*/  UMOV UR11, UR27 ;  /* 0x0000001b000b7c82 */ /* 0x000ff20008000000 */
[----:B------:R2:W-:Y:S01]  /*55b0*/  @!UP3 UTMALDG.3D [UR24], [UR30], desc[UR22] ;  /* 0x000016181e00b5b4 */ /* 0x0005e20008011000 */
[----:B------:R2:W-:Y:S01]  /*55c0*/  @!UP2 UTMALDG.3D [UR16], [UR30], desc[UR22] ;  /* 0x000016101e00a5b4 */ /* 0x0005e20008011000 */
[----:B------:R2:W-:Y:S01]  /*55d0*/  @!UP1 UTMALDG.3D [UR8], [UR30], desc[UR22] ;  /* 0x000016081e0095b4 */ /* 0x0005e20008011000 */
[----:B------:R2:W-:Y:S01]  /*55e0*/  @!P0 SYNCS.ARRIVE.TRANS64.RED.A0TR RZ, [UR13+0x1e0], R23 ;  /* 0x0001e017ffff89a7 */ /* 0x0005e2000830040d */
[C---:B------:R-:W-:Y:S04]  /*55f0*/  ISETP.NE.AND P0, PT, R26.reuse, 0x2, PT ;  /* 0x000000021a00780c */ /* 0x040fe80003f05270 */
[----:B------:R-:W-:Y:S02]  /*5600*/  SEL R0, RZ, 0x1, P0 ;  /* 0x00000001ff007807 */ /* 0x000fe40000000000 */
[----:B------:R-:W-:Y:S02]  /*5610*/  SEL R26, R26, RZ, P0 ;  /* 0x000000ff1a1a7207 */ /* 0x000fe40000000000 */
[----:B------:R-:W-:Y:S01]  /*5620*/  LOP3.LUT R25, R25, R0, RZ, 0x3c, !PT ;  /* 0x0000000019197212 */ /* 0x000fe200078e3cff */
[----:B------:R-:W-:Y:S01]  /*5630*/  SYNCS.ARRIVE.TRANS64.RED.A1T0 RZ, [UR21], RZ ;  /* 0x000000ffffff79a7 */ /* 0x000fe20008100415 */
[----:B------:R-:W-:Y:S04]  /*5640*/  UIADD3 UR21, UPT, UPT, UR6, 0x1, URZ ;  /* 0x0000000106157890 */ /* 0x000fe8000fffe0ff */
[----:B------:R-:W-:Y:S04]  /*5650*/  UISETP.NE.AND UP1, UPT, UR21, 0x2, UPT ;  /* 0x000000021500788c */ /* 0x000fe8000bf25270 */
[----:B------:R-:W-:Y:S02]  /*5660*/  USEL UR13, URZ, 0x1, UP1 ;  /* 0x00000001ff0d7887 */ /* 0x000fe40008800000 */
[----:B------:R-:W-:Y:S02]  /*5670*/  USEL UR6, UR21, URZ, UP1 ;  /* 0x000000ff15067287 */ /* 0x000fe40008800000 */
[----:B------:R-:W-:Y:S02]  /*5680*/  UPLOP3.LUT UP1, UPT, UPT, UPT, UPT, 0x80, 0x8 ;  /* 0x000000000008789c */ /* 0x000fe40003f2f070 */
[----:B------:R-:W-:Y:S01]  /*5690*/  LOP3.LUT R27, R27, UR13, RZ, 0x3c, !PT ;  /* 0x0000000d1b1b7c12 */ /* 0x000fe2000f8e3cff */
[----:B--2---:R-:W-:Y:S08]  /*56a0*/  @P4 BRA `(.L_x_102) ;  /* 0xfffffff400644947 */ /* 0x004ff0000383ffff */
[----:B------:R-:W-:Y:S01]  /*56b0*/  UIADD3 UR5, UPT, UPT, UR4, 0x1f0, URZ ;  /* 0x000001f004057890 */ /* 0x000fe2000fffe0ff */
[----:B------:R-:W-:-:S03]  /*56c0*/  SHF.L.U32 R2, R27, 0x1f, RZ ;  /* 0x0000001f1b027819 */ /* 0x000fc600000006ff */
[----:B------:R-:W-:-:S09]  /*56d0*/  ULEA UR4, UR6, UR5, 0x3 ;  /* 0x0000000506047291 */ /* 0x000fd2000f8e18ff */
[----:B------:R-:W1:Y:S02]  /*56e0*/  SYNCS.PHASECHK.TRANS64.TRYWAIT P0, [UR4], R2 ;  /* 0x00000002ff0075a7 */ /* 0x000e640008001104 */
[----:B-1----:R-:W-:Y:S05]  /*56f0*/  @!P0 BRA `(.L_x_103) ;  /* 0x0000003000808947 */ /* 0x002fea0003800000 */
.L_x_215:
[----:B------:R-:W-:-:S04]  /*5700*/  UIADD3 UR6, UPT, UPT, UR6, 0x1, URZ ;  /* 0x0000000106067890 */ /* 0x000fc8000fffe0ff */
[----:B------:R-:W-:-:S04]  /*5710*/  UISETP.NE.AND UP0, UPT, UR6, 0x2, UPT ;  /* 0x000000020600788c */ /* 0x000fc8000bf05270 */
[----:B------:R-:W-:Y:S02]  /*5720*/  USEL UR4, URZ, 0x1, UP0 ;  /* 0x00000001ff047887 */ /* 0x000fe40008000000 */
[----:B------:R-:W-:-:S04]  /*5730*/  USEL UR6, UR6, URZ, UP0 ;  /* 0x000000ff06067287 */ /* 0x000fc80008000000 */
[----:B------:R-:W-:Y:S01]  /*5740*/  ULEA UR6, UR6, UR5, 0x3 ;  /* 0x0000000506067291 */ /* 0x000fe2000f8e18ff */
[----:B-1----:R-:W-:-:S04]  /*5750*/  LOP3.LUT R2, R27, UR4, RZ, 0x3c, !PT ;  /* 0x000000041b027c12 */ /* 0x002fc8000f8e3cff */
[----:B------:R-:W-:Y:S01]  /*5760*/  SHF.L.U32 R2, R2, 0x1f, RZ ;  /* 0x0000001f02027819 */ /* 0x000fe200000006ff */
[----:B------:R-:W-:-:S07]  /*5770*/  IMAD.U32 R0, RZ, RZ, UR6 ;  /* 0x00000006ff007e24 */ /* 0x000fce000f8e00ff */
.L_x_104:
[----:B-1----:R1:W2:Y:S02]  /*5780*/  SYNCS.PHASECHK.TRANS64.TRYWAIT P0, [R0+URZ], R2 ;  /* 0x00000002000075a7 */ /* 0x0022a400080011ff */
[----:B--2---:R-:W-:Y:S05]  /*5790*/  @!P0 NANOSLEEP.SYNCS 0x989680 ;  /* 0x009896800000895d */ /* 0x004fea0003900000 */
[----:B------:R-:W2:Y:S02]  /*57a0*/  @!P0 SYNCS.PHASECHK.TRANS64 P0, [R0+URZ], R2 ;  /* 0x00000002000085a7 */ /* 0x000ea400080010ff */
[----:B--2---:R-:W-:Y:S05]  /*57b0*/  @P0 EXIT ;  /* 0x000000000000094d */ /* 0x004fea0003800000 */
[----:B------:R-:W-:Y:S05]  /*57c0*/  BRA `(.L_x_104) ;  /* 0xfffffffc00ec7947 */ /* 0x000fea000383ffff */
.L_x_94:
[----:B------:R-:W-:-:S06]  /*57d0*/  UISETP.GE.AND UP1, UPT, UR8, 0x4, UPT ;  /* 0x000000040800788c */ /* 0x000fcc000bf26270 */
[----:B------:R-:W-:-:S13]  /*57e0*/  PLOP3.LUT P0, PT, PT, PT, UP1, 0x80, 0x8 ;  /* 0x000000000008781c */ /* 0x000fda0003f0f018 */
[----:B------:R-:W-:Y:S05]  /*57f0*/  @!P0 EXIT ;  /* 0x000000000000894d */ /* 0x000fea0003800000 */
[----:B------:R-:W-:Y:S01]  /*5800*/  BAR.SYNC.DEFER_BLOCKING 0x6, 0xa0 ;  /* 0x0182800000007b1d */ /* 0x000fe20000010000 */
[C---:B------:R-:W-:Y:S01]  /*5810*/  IMAD.SHL.U32 R3, R89.reuse, 0x10, RZ ;  /* 0x0000001059037824 */ /* 0x040fe200078e00ff */
[----:B------:R-:W-:Y:S01]  /*5820*/  SHF.R.U32.HI R4, RZ, 0x1, R89 ;  /* 0x00000001ff047819 */ /* 0x000fe20000011659 */
[C---:B------:R-:W-:Y:S01]  /*5830*/  IMAD.SHL.U32 R2, R89.reuse, 0x8, RZ ;  /* 0x0000000859027824 */ /* 0x040fe200078e00ff */
[----:B------:R-:W-:Y:S01]  /*5840*/  CS2R R86, SRZ ;  /* 0x0000000000567805 */ /* 0x000fe2000001ff00 */
[----:B------:R-:W-:Y:S01]  /*5850*/  IMAD.U32 R16, R89, 0x10000, RZ ;  /* 0x0001000059107824 */ /* 0x000fe200078e00ff */
[----:B------:R-:W-:Y:S02]  /*5860*/  UMOV UR42, 0x400 ;  /* 0x00000400002a7882 */ /* 0x000fe40000000000 */
[----:B------:R-:W1:Y:S01]  /*5870*/  LDC R81, c[0x0][0x370] ;  /* 0x0000dc00ff517b82 */ /* 0x000e620000000800 */
[----:B------:R-:W-:Y:S01]  /*5880*/  ULEA UR42, UR37, UR42, 0x18 ;  /* 0x0000002a252a7291 */ /* 0x000fe2000f8ec0ff */
[----:B------:R-:W-:Y:S01]  /*5890*/  LOP3.LUT R5, R3, 0x40, RZ, 0xc0, !PT ;  /* 0x0000004003057812 */ /* 0x000fe200078ec0ff */
[----:B------:R-:W-:Y:S01]  /*58a0*/  IMAD.SHL.U32 R82, R89, 0x2, RZ ;  /* 0x0000000259527824 */ /* 0x000fe200078e00ff */
[----:B------:R-:W-:Y:S01]  /*58b0*/  LOP3.LUT R2, R2, 0x300, RZ, 0xc0, !PT ;  /* 0x0000030002027812 */ /* 0x000fe200078ec0ff */
[----:B------:R-:W-:Y:S01]  /*58c0*/  IMAD.MOV.U32 R88, RZ, RZ, 0x1 ;  /* 0x00000001ff587424 */ /* 0x000fe200078e00ff */
[----:B------:R-:W-:Y:S01]  /*58d0*/  LOP3.LUT R4, R5, 0x8, R4, 0xf8, !PT ;  /* 0x0000000805047812 */ /* 0x000fe200078ef804 */
[----:B------:R-:W-:Y:S01]  /*58e0*/  IMAD.MOV.U32 R49, RZ, RZ, RZ ;  /* 0x000000ffff317224 */ /* 0x000fe200078e00ff */
[----:B------:R-:W2:Y:S01]  /*58f0*/  LDC R46, c[0x0][0xb0c] ;  /* 0x0002c300ff2e7b82 */ /* 0x000ea20000000800 */
[--C-:B------:R-:W-:Y:S01]  /*5900*/  LOP3.LUT R2, R2, 0x30, R3.reuse, 0xf8, !PT ;  /* 0x0000003002027812 */ /* 0x100fe200078ef803 */
[----:B------:R-:W-:Y:S01]  /*5910*/  IMAD.MOV.U32 R91, RZ, RZ, RZ ;  /* 0x000000ffff5b7224 */ /* 0x000fe200078e00ff */
[----:B------:R-:W-:Y:S01]  /*5920*/  LOP3.LUT R16, R16, 0x600000, RZ, 0xc0, !PT ;  /* 0x0060000010107812 */ /* 0x000fe200078ec0ff */
[----:B------:R-:W-:Y:S01]  /*5930*/  IMAD.MOV.U32 R85, RZ, RZ, RZ ;  /* 0x000000ffff557224 */ /* 0x000fe200078e00ff */
[----:B------:R-:W-:Y:S01]  /*5940*/  LOP3.LUT R82, R4, 0x8, R82, 0x78, !PT ;  /* 0x0000000804527812 */ /* 0x000fe200078e7852 */
[----:B------:R-:W4:Y:S01]  /*5950*/  LDCU.64 UR48, c[0x0][0x348] ;  /* 0x00006900ff3077ac */ /* 0x000f220008000a00 */
[----:B------:R-:W-:Y:S01]  /*5960*/  LOP3.LUT R2, R2, 0x80, R3, 0xf8, !PT ;  /* 0x0000008002027812 */ /* 0x000fe200078ef803 */
[----:B------:R-:W1:Y:S01]  /*5970*/  LDC R79, c[0x0][0xb20] ;  /* 0x0002c800ff4f7b82 */ /* 0x000e620000000800 */
[----:B------:R-:W3:Y:S01]  /*5980*/  LDS R0, [UR42+0x2c0] ;  /* 0x0002c02aff007984 */ /* 0x000ee20008000800 */
[----:B------:R-:W-:Y:S01]  /*5990*/  LOP3.LUT R89, R89, 0x60, RZ, 0xc0, !PT ;  /* 0x0000006059597812 */ /* 0x000fe200078ec0ff */
[----:B------:R-:W1:Y:S01]  /*59a0*/  LDCU.64 UR38, c[0x0][0x888] ;  /* 0x00011100ff2677ac */ /* 0x000e620008000a00 */
[----:B------:R-:W-:Y:S01]  /*59b0*/  LOP3.LUT R82, R2, R82, RZ, 0xfc, !PT ;  /* 0x0000005202527212 */ /* 0x000fe200078efcff */
[----:B------:R-:W-:-:S03]  /*59c0*/  UIADD3 UR45, UPT, UPT, UR42, 0x300, URZ ;  /* 0x000003002a2d7890 */ /* 0x000fc6000fffe0ff */
[----:B------:R-:W1:Y:S01]  /*59d0*/  LDC R45, c[0x0][0xb30] ;  /* 0x0002cc00ff2d7b82 */ /* 0x000e620000000800 */
[----:B------:R-:W-:Y:S01]  /*59e0*/  UMOV UR44, URZ ;  /* 0x000000ff002c7c82 */ /* 0x000fe20008000000 */
[----:B------:R-:W-:-:S06]  /*59f0*/  UMOV UR43, URZ ;  /* 0x000000ff002b7c82 */ /* 0x000fcc0008000000 */
[----:B------:R-:W1:Y:S08]  /*5a00*/  LDC.64 R72, c[0x0][0xb10] ;  /* 0x0002c400ff487b82 */ /* 0x000e700000000a00 */
[----:B------:R-:W1:Y:S08]  /*5a10*/  LDC.64 R42, c[0x0][0xb18] ;  /* 0x0002c600ff2a7b82 */ /* 0x000e700000000a00 */
[----:B------:R-:W1:Y:S08]  /*5a20*/  LDC.64 R68, c[0x0][0x888] ;  /* 0x00022200ff447b82 */ /* 0x000e700000000a00 */
[----:B------:R-:W1:Y:S01]  /*5a30*/  LDC.64 R40, c[0x0][0xb28] ;  /* 0x0002ca00ff287b82 */ /* 0x000e620000000a00 */
[----:B---3--:R-:W-:-:S07]  /*5a40*/  IMAD.IADD R16, R0, 0x1, R16 ;  /* 0x0000000100107824 */ /* 0x008fce00078e0210 */
[----:B------:R-:W3:Y:S08]  /*5a50*/  LDC.64 R70, c[0x0][0x890] ;  /* 0x00022400ff467b82 */ /* 0x000ef00000000a00 */
[----:B------:R-:W1:Y:S08]  /*5a60*/  LDC.64 R66, c[0x0][0x8b0] ;  /* 0x00022c00ff427b82 */ /* 0x000e700000000a00 */
[----:B------:R-:W1:Y:S08]  /*5a70*/  LDC.64 R64, c[0x0][0x8a8] ;  /* 0x00022a00ff407b82 */ /* 0x000e700000000a00 */
[----:B--2-4-:R-:W1:Y:S02]  /*5a80*/  LDC R80, c[0x0][0x374] ;  /* 0x0000dd00ff507b82 */ /* 0x014e640000000800 */
.L_x_126:
[C---:B------:R-:W-:Y:S02]  /*5a90*/  LEA R0, R91.reuse, UR42, 0x3 ;  /* 0x0000002a5b007c11 */ /* 0x040fe4000f8e18ff */
[----:B------:R-:W-:Y:S02]  /*5aa0*/  SHF.L.U32 R2, R86, 0x1f, RZ ;  /* 0x0000001f56027819 */ /* 0x000fe400000006ff */
[----:B------:R-:W-:Y:S02]  /*5ab0*/  LEA R20, R91, UR42, 0x4 ;  /* 0x0000002a5b147c11 */ /* 0x000fe4000f8e20ff */
[----:B------:R-:W2:Y:S02]  /*5ac0*/  SYNCS.PHASECHK.TRANS64.TRYWAIT P0, [R0+URZ+0x210], R2 ;  /* 0x00021002000075a7 */ /* 0x000ea400080011ff */
[----:B--2---:R-:W-:Y:S05]  /*5ad0*/  @!P0 BRA `(.L_x_105) ;  /* 0x0000002c00a08947 */ /* 0x004fea0003800000 */
.L_x_216:
[----:B------:R-:W4:Y:S01]  /*5ae0*/  LDC.64 R10, c[0x0][0xb10] ;  /* 0x0002c400ff0a7b82 */ /* 0x000f220000000a00 */
[----:B------:R-:W3:Y:S01]  /*5af0*/  LDS.128 R20, [R20+0x2a0] ;  /* 0x0002a00014147984 */ /* 0x000ee20000000c00 */
[----:B-1----:R-:W-:Y:S01]  /*5b00*/  ISETP.NE.AND P1, PT, R45, 0x1, PT ;  /* 0x000000012d00780c */ /* 0x002fe20003f25270 */
[----:B--2---:R-:W-:Y:S01]  /*5b10*/  VIADD R0, R0, 0x220 ;  /* 0x0000022000007836 */ /* 0x004fe20000000000 */
[----:B------:R-:W-:Y:S04]  /*5b20*/  ISETP.GE.AND P0, PT, R44, 0x1, PT ;  /* 0x000000012c00780c */ /* 0x000fe80003f06270 */
[----:B------:R-:W1:Y:S01]  /*5b30*/  LDC.64 R8, c[0x0][0xb18] ;  /* 0x0002c600ff087b82 */ /* 0x000e620000000a00 */
[----:B------:R-:W-:Y:S01]  /*5b40*/  PRMT R0, RZ, 0x654, R0 ;  /* 0x00000654ff007816 */ /* 0x000fe20000000000 */
[----:B------:R-:W-:Y:S01]  /*5b50*/  @!PT LDS RZ, [RZ] ;  /* 0x00000000fffff984 */ /* 0x000fe20000000800 */
[----:B------:R-:W-:Y:S01]  /*5b60*/  @!PT LDS RZ, [RZ] ;  /* 0x00000000fffff984 */ /* 0x000fe20000000800 */
[----:B------:R-:W-:Y:S01]  /*5b70*/  @!PT LDS RZ, [RZ] ;  /* 0x00000000fffff984 */ /* 0x000fe20000000800 */
[----:B------:R-:W-:Y:S01]  /*5b80*/  @!PT LDS RZ, [RZ] ;  /* 0x00000000fffff984 */ /* 0x000fe20000000800 */
[----:B------:R2:W-:Y:S06]  /*5b90*/  MEMBAR.ALL.CTA ;  /* 0x0000000000007992 */ /* 0x0005ec0000008000 */
[----:B--2---:R-:W2:Y:S01]  /*5ba0*/  FENCE.VIEW.ASYNC.S ;  /* 0x00000000000073c6 */ /* 0x004ea20000000000 */
[----:B------:R-:W1:Y:S08]  /*5bb0*/  @!P1 LDC R12, c[0x0][0xb20] ;  /* 0x0002c800ff0c9b82 */ /* 0x000e700000000800 */
[----:B------:R-:W1:Y:S01]  /*5bc0*/  @!P1 LDC R7, c[0x0][0xb0c] ;  /* 0x0002c300ff079b82 */ /* 0x000e620000000800 */
[----:B--2---:R2:W-:Y:S01]  /*5bd0*/  SYNCS.ARRIVE.TRANS64.RED.A1T0 RZ, [R0+URZ], RZ ;  /* 0x000000ff00ff79a7 */ /* 0x0045e200081004ff */
[----:B---3--:R-:W-:Y:S04]  /*5be0*/  LOP3.LUT P4, RZ, R22, 0x1, RZ, 0xc0, !PT ;  /* 0x0000000116ff7812 */ /* 0x008fe8000788c0ff */
[----:B------:R-:W-:Y:S09]  /*5bf0*/  P2R R90, PR, RZ, 0x10 ;  /* 0x00000010ff5a7803 */ /* 0x000ff20000000000 */
[----:B------:R-:W-:Y:S02]  /*5c00*/  @P4 MOV R48, R20 ;  /* 0x0000001400304202 */ /* 0x000fe40000000f00 */
[----:B------:R-:W-:Y:S01]  /*5c10*/  @P4 LOP3.LUT R47, R21, 0xffff, RZ, 0xc0, !PT ;  /* 0x0000ffff152f4812 */ /* 0x000fe200078ec0ff */
[----:B--2-4-:R-:W-:Y:S06]  /*5c20*/  @!P0 BRA `(.L_x_106) ;  /* 0x0000000000a48947 */ /* 0x014fec0003800000 */
[----:B------:R-:W-:Y:S01]  /*5c30*/  IMAD.HI.U32 R0, R80, R43, RZ ;  /* 0x0000002b50007227 */ /* 0x000fe200078e00ff */
[----:B------:R-:W-:Y:S02]  /*5c40*/  ISETP.NE.AND P0, PT, R42, 0x1, PT ;  /* 0x000000012a00780c */ /* 0x000fe40003f05270 */
[----:B------:R-:W-:Y:S01]  /*5c50*/  ISETP.NE.AND P2, PT, R44, 0x1, PT ;  /* 0x000000012c00780c */ /* 0x000fe20003f45270 */
[----:B------:R-:W-:Y:S01]  /*5c60*/  IMAD.HI.U32 R4, R81, R72, RZ ;  /* 0x0000004851047227 */ /* 0x000fe200078e00ff */
[----:B------:R-:W-:Y:S02]  /*5c70*/  SHF.R.U32.HI R0, RZ, R79, R0 ;  /* 0x0000004fff007219 */ /* 0x000fe40000011600 */
[----:B------:R-:W-:Y:S01]  /*5c80*/  ISETP.NE.AND P3, PT, R46, 0x1, PT ;  /* 0x000000012e00780c */ /* 0x000fe20003f65270 */
[----:B------:R-:W-:Y:S01]  /*5c90*/  IMAD.HI.U32 R6, R47, R43, RZ ;  /* 0x0000002b2f067227 */ /* 0x000fe200078e00ff */
[-C--:B------:R-:W-:Y:S02]  /*5ca0*/  SHF.R.U32.HI R4, RZ, R73.reuse, R4 ;  /* 0x00000049ff047219 */ /* 0x080fe40000011604 */
[----:B------:R-:W-:Y:S01]  /*5cb0*/  SEL R0, R80, R0, !P0 ;  /* 0x0000000050007207 */ /* 0x000fe20004000000 */
[----:B------:R-:W-:Y:S01]  /*5cc0*/  IMAD.HI.U32 R5, R48, R72, RZ ;  /* 0x0000004830057227 */ /* 0x000fe200078e00ff */
[----:B------:R-:W-:Y:S03]  /*5cd0*/  SEL R4, R81, R4, !P3 ;  /* 0x0000000451047207 */ /* 0x000fe60005800000 */
[-C--:B------:R-:W-:Y:S01]  /*5ce0*/  IMAD.HI.U32 R3, R0, R40.reuse, RZ ;  /* 0x0000002800037227 */ /* 0x080fe200078e00ff */
[----:B------:R-:W-:Y:S03]  /*5cf0*/  SHF.R.U32.HI R5, RZ, R73, R5 ;  /* 0x00000049ff057219 */ /* 0x000fe60000011605 */
[----:B------:R-:W-:Y:S01]  /*5d00*/  IMAD.HI.U32 R2, R4, R40, RZ ;  /* 0x0000002804027227 */ /* 0x000fe200078e00ff */
[----:B------:R-:W-:Y:S02]  /*5d10*/  @P2 SHF.R.U32.HI R0, RZ, R41, R3 ;  /* 0x00000029ff002219 */ /* 0x000fe40000011603 */
[----:B------:R-:W-:Y:S02]  /*5d20*/  SHF.R.U32.HI R3, RZ, R79, R6 ;  /* 0x0000004fff037219 */ /* 0x000fe40000011606 */
[----:B------:R-:W-:Y:S01]  /*5d30*/  @P2 SHF.R.U32.HI R4, RZ, R41, R2 ;  /* 0x00000029ff042219 */ /* 0x000fe20000011602 */
[----:B------:R-:W-:Y:S01]  /*5d40*/  IMAD R0, R44, R0, RZ ;  /* 0x000000002c007224 */ /* 0x000fe200078e02ff */
[----:B------:R-:W-:Y:S02]  /*5d50*/  SEL R3, R47, R3, !P0 ;  /* 0x000000032f037207 */ /* 0x000fe40004000000 */
[----:B------:R-:W-:Y:S01]  /*5d60*/  SEL R2, R48, R5, !P3 ;  /* 0x0000000530027207 */ /* 0x000fe20005800000 */
[----:B------:R-:W-:Y:S01]  /*5d70*/  IMAD R5, R44, R4, RZ ;  /* 0x000000042c057224 */ /* 0x000fe200078e02ff */
[C---:B------:R-:W-:Y:S01]  /*5d80*/  ISETP.GE.AND P0, PT, R3.reuse, R0, PT ;  /* 0x000000000300720c */ /* 0x040fe20003f06270 */
[C---:B------:R-:W-:Y:S03]  /*5d90*/  IMAD.HI.U32 R0, R3.reuse, R40, RZ ;  /* 0x0000002803007227 */ /* 0x040fe600078e00ff */
[C---:B------:R-:W-:Y:S02]  /*5da0*/  ISETP.GE.OR P0, PT, R2.reuse, R5, P0 ;  /* 0x000000050200720c */ /* 0x040fe40000706670 */
[----:B------:R-:W-:Y:S04]  /*5db0*/  SHF.R.U32.HI R0, RZ, R41, R0 ;  /* 0x00000029ff007219 */ /* 0x000fe80000011600 */
[C---:B------:R-:W-:Y:S05]  /*5dc0*/  SEL R6, R3.reuse, R0, !P2 ;  /* 0x0000000003067207 */ /* 0x040fea0005000000 */
        /* <DEDUP_REMOVED lines=14> */
[----:B------:R-:W-:Y:S07]  /*5eb0*/  IMAD R47, R3, R42, R47 ;  /* 0x0000002a032f7224 */ /* 0x000fee00078e022f */
.L_x_106:
[----:B------:R-:W-:Y:S01]  /*5ec0*/  @!P1 IMAD.HI.U32 R0, R48, R10, RZ ;  /* 0x0000000a30009227 */ /* 0x000fe200078e00ff */
[----:B-1----:R-:W-:Y:S01]  /*5ed0*/  @!P1 ISETP.NE.AND P0, PT, R8, 0x1, PT ;  /* 0x000000010800980c */ /* 0x002fe20003f05270 */
[----:B------:R-:W-:Y:S01]  /*5ee0*/  ULOP3.LUT UP0, URZ, UR45, 0x90, URZ, 0xc0, !UPT ;  /* 0x000000902dff7892 */ /* 0x000fe2000f80c0ff */
[----:B------:R-:W-:Y:S01]  /*5ef0*/  @!P1 ISETP.NE.AND P2, PT, R7, 0x1, PT ;  /* 0x000000010700980c */ /* 0x000fe20003f45270 */
[----:B------:R-:W-:Y:S01]  /*5f00*/  @!P1 IMAD.HI.U32 R2, R47, R9, RZ ;  /* 0x000000092f029227 */ /* 0x000fe200078e00ff */
[----:B------:R-:W-:Y:S02]  /*5f10*/  @!P1 SHF.R.U32.HI R0, RZ, R11, R0 ;  /* 0x0000000bff009219 */ /* 0x000fe40000011600 */
[----:B------:R-:W-:Y:S01]  /*5f20*/  @P4 SHF.R.U32.HI R84, RZ, 0x10, R21 ;  /* 0x00000010ff544819 */ /* 0x000fe20000011615 */
[----:B------:R-:W-:Y:S01]  /*5f30*/  VIADD R91, R91, 0x1 ;  /* 0x000000015b5b7836 */ /* 0x000fe20000000000 */
[----:B------:R-:W-:Y:S02]  /*5f40*/  @!P1 SHF.R.U32.HI R2, RZ, R12, R2 ;  /* 0x0000000cff029219 */ /* 0x000fe40000011602 */
[----:B------:R-:W-:Y:S02]  /*5f50*/  @!P1 SEL R3, R48, R0, !P2 ;  /* 0x0000000030039207 */ /* 0x000fe40005000000 */
[----:B------:R-:W-:Y:S05]  /*5f60*/  @!P1 SEL R2, R47, R2, !P0 ;  /* 0x000000022f029207 */ /* 0x000fea0004000000 */
[----:B------:R-:W-:Y:S02]  /*5f70*/  @!P1 IMAD.IADD R0, R2, 0x1, -R3 ;  /* 0x0000000102009824 */ /* 0x000fe400078e0a03 */
[----:B------:R-:W-:Y:S02]  /*5f80*/  @!P1 IMAD.IADD R2, R3, 0x1, -R2 ;  /* 0x0000000103029824 */ /* 0x000fe400078e0a02 */
[----:B------:R-:W-:Y:S02]  /*5f90*/  @!P1 IMAD R48, R0, R7, R48 ;  /* 0x0000000700309224 */ /* 0x000fe400078e0230 */
[----:B------:R-:W-:Y:S01]  /*5fa0*/  @!P1 IMAD R47, R2, R8, R47 ;  /* 0x00000008022f9224 */ /* 0x000fe200078e022f */
[----:B------:R-:W-:Y:S06]  /*5fb0*/  BRA.U !UP0, `(.L_x_107) ;  /* 0x00000001087c7547 */ /* 0x000fec000b800000 */
[----:B------:R-:W1:Y:S01]  /*5fc0*/  LDCU.64 UR8, c[0x4][0x80] ;  /* 0x01001000ff0877ac */ /* 0x000e620008000a00 */
[----:B------:R-:W-:Y:S01]  /*5fd0*/  MOV R2, 0x0 ;  /* 0x0000000000027802 */ /* 0x000fe20000000f00 */
[----:B------:R-:W-:Y:S02]  /*5fe0*/  HFMA2 R12, -RZ, RZ, 0, 5.9604644775390625e-08 ;  /* 0x00000001ff0c7431 */ /* 0x000fe400000001ff */
[----:B------:R-:W-:Y:S01]  /*5ff0*/  IMAD.MOV.U32 R8, RZ, RZ, 0x70 ;  /* 0x00000070ff087424 */ /* 0x000fe200078e00ff */
[----:B------:R2:W3:Y:S01]  /*6000*/  LDC.64 R14, c[0x4][R2] ;  /* 0x01000000020e7b82 */ /* 0x0004e20000000a00 */
[----:B------:R-:W4:Y:S01]  /*6010*/  LDCU.64 UR6, c[0x4][0x88] ;  /* 0x01001100ff0677ac */ /* 0x000f220008000a00 */
[----:B------:R-:W-:Y:S01]  /*6020*/  IMAD.MOV.U32 R13, RZ, RZ, RZ ;  /* 0x000000ffff0d7224 */ /* 0x000fe200078e00ff */
[----:B------:R-:W2:Y:S01]  /*6030*/  LDCU.64 UR4, c[0x4][0x8] ;  /* 0x01000100ff0477ac */ /* 0x000ea20008000a00 */
[----:B-1----:R-:W-:Y:S01]  /*6040*/  MOV R5, UR9 ;  /* 0x0000000900057c02 */ /* 0x002fe20008000f00 */
[----:B------:R-:W-:Y:S01]  /*6050*/  IMAD.U32 R4, RZ, RZ, UR8 ;  /* 0x00000008ff047e24 */ /* 0x000fe2000f8e00ff */
[----:B----4-:R-:W-:Y:S01]  /*6060*/  MOV R7, UR7 ;  /* 0x0000000700077c02 */ /* 0x010fe20008000f00 */
[----:B------:R-:W-:Y:S01]  /*6070*/  IMAD.U32 R6, RZ, RZ, UR6 ;  /* 0x00000006ff067e24 */ /* 0x000fe2000f8e00ff */
[----:B--2---:R-:W-:Y:S01]  /*6080*/  MOV R11, UR5 ;  /* 0x00000005000b7c02 */ /* 0x004fe20008000f00 */
[----:B------:R-:W-:Y:S02]  /*6090*/  IMAD.U32 R10, RZ, RZ, UR4 ;  /* 0x00000004ff0a7e24 */ /* 0x000fe4000f8e00ff */
[----:B------:R-:W-:Y:S07]  /*60a0*/  LEPC R20, `(.L_x_108) ;  /* 0x000000001014794e */ /* 0x000fee0000000000 */
[----:B---3-5:R-:W-:Y:S05]  /*60b0*/  CALL.ABS.NOINC R14 ;  /* 0x000000000e007343 */ /* 0x028fea0003c00000 */
.L_x_108:
[----:B------:R-:W1:Y:S01]  /*60c0*/  LDCU.64 UR8, c[0x4][0x80] ;  /* 0x01001000ff0877ac */ /* 0x000e620008000a00 */
[----:B------:R-:W2:Y:S01]  /*60d0*/  LDC.64 R2, c[0x4][R2] ;  /* 0x0100000002027b82 */ /* 0x000ea20000000a00 */
[----:B------:R-:W-:Y:S02]  /*60e0*/  HFMA2 R12, -RZ, RZ, 0, 5.9604644775390625e-08 ;  /* 0x00000001ff0c7431 */ /* 0x000fe400000001ff */
[----:B------:R-:W-:Y:S02]  /*60f0*/  IMAD.MOV.U32 R8, RZ, RZ, 0x70 ;  /* 0x00000070ff087424 */ /* 0x000fe400078e00ff */
[----:B------:R-:W-:Y:S01]  /*6100*/  IMAD.MOV.U32 R13, RZ, RZ, RZ ;  /* 0x000000ffff0d7224 */ /* 0x000fe200078e00ff */
[----:B------:R-:W3:Y:S01]  /*6110*/  LDCU.64 UR6, c[0x4][0x88] ;  /* 0x01001100ff0677ac */ /* 0x000ee20008000a00 */
[----:B------:R-:W4:Y:S01]  /*6120*/  LDCU.64 UR4, c[0x4][0x8] ;  /* 0x01000100ff0477ac */ /* 0x000f220008000a00 */
[----:B-1----:R-:W-:Y:S02]  /*6130*/  MOV R4, UR8 ;  /* 0x0000000800047c02 */ /* 0x002fe40008000f00 */
[----:B------:R-:W-:Y:S02]  /*6140*/  MOV R5, UR9 ;  /* 0x0000000900057c02 */ /* 0x000fe40008000f00 */
[----:B---3--:R-:W-:Y:S01]  /*6150*/  MOV R7, UR7 ;  /* 0x0000000700077c02 */ /* 0x008fe20008000f00 */
[----:B------:R-:W-:Y:S01]  /*6160*/  IMAD.U32 R6, RZ, RZ, UR6 ;  /* 0x00000006ff067e24 */ /* 0x000fe2000f8e00ff */
[----:B----4-:R-:W-:Y:S01]  /*6170*/  MOV R11, UR5 ;  /* 0x00000005000b7c02 */ /* 0x010fe20008000f00 */
[----:B------:R-:W-:Y:S02]  /*6180*/  IMAD.U32 R10, RZ, RZ, UR4 ;  /* 0x00000004ff0a7e24 */ /* 0x000fe4000f8e00ff */
[----:B------:R-:W-:Y:S07]  /*6190*/  LEPC R20, `(.L_x_107) ;  /* 0x000000001014794e */ /* 0x000fee0000000000 */
[----:B--2---:R-:W-:Y:S05]  /*61a0*/  CALL.ABS.NOINC R2 ;  /* 0x0000000002007343 */ /* 0x004fea0003c00000 */
.L_x_107:
[----:B------:R-:W-:Y:S01]  /*61b0*/  ISETP.NE.U32.AND P2, PT, R70, RZ, PT ;  /* 0x000000ff4600720c */ /* 0x000fe20003f45070 */
[----:B------:R-:W-:Y:S01]  /*61c0*/  UISETP.NE.AND UP1, UPT, UR46, URZ, UPT ;  /* 0x000000ff2e00728c */ /* 0x000fe2000bf25270 */
[----:B------:R-:W-:Y:S02]  /*61d0*/  ISETP.NE.U32.AND P4, PT, R66, RZ, PT ;  /* 0x000000ff4200720c */ /* 0x000fe40003f85070 */
[----:B------:R-:W-:Y:S02]  /*61e0*/  ISETP.NE.AND.EX P2, PT, R71, RZ, PT, P2 ;  /* 0x000000ff4700720c */ /* 0x000fe40003f45320 */
[----:B------:R-:W-:Y:S02]  /*61f0*/  PLOP3.LUT P1, PT, PT, PT, PT, 0x8, 0x80 ;  /* 0x000000000080781c */ /* 0x000fe40003f2e170 */
[----:B------:R-:W-:Y:S02]  /*6200*/  PLOP3.LUT P0, PT, PT, PT, UP1, 0x80, 0x8 ;  /* 0x000000000008781c */ /* 0x000fe40003f0f018 */
[----:B------:R-:W-:Y:S02]  /*6210*/  ISETP.NE.AND.EX P4, PT, R67, RZ, PT, P4 ;  /* 0x000000ff4300720c */ /* 0x000fe40003f85340 */
[----:B------:R-:W1:Y:S09]  /*6220*/  @UP1 LDCU.64 UR4, c[0x0][0x888] ;  /* 0x00011100ff0417ac */ /* 0x000e720008000a00 */
[----:B------:R-:W-:Y:S01]  /*6230*/  @P0 PLOP3.LUT P1, PT, P2, PT, PT, 0x80, 0x8 ;  /* 0x000000000008081c */ /* 0x000fe2000172f070 */
[----:B-1----:R-:W-:Y:S04]  /*6240*/  @UP1 UISETP.NE.U32.AND UP0, UPT, UR4, URZ, UPT ;  /* 0x000000ff0400128c */ /* 0x002fe8000bf05070 */
[----:B------:R-:W-:Y:S04]  /*6250*/  @UP1 UISETP.NE.AND.EX UP0, UPT, UR5, URZ, UPT, UP0 ;  /* 0x000000ff0500128c */ /* 0x000fe8000bf05300 */
[----:B------:R-:W-:Y:S01]  /*6260*/  @UP1 USEL UR4, URZ, 0xffffffff, UP0 ;  /* 0xffffffffff041887 */ /* 0x000fe20008000000 */
[----:B------:R-:W-:Y:S11]  /*6270*/  @!P2 BRA `(.L_x_109) ;  /* 0x00000000002ca947 */ /* 0x000ff60003800000 */
[----:B------:R-:W-:Y:S01]  /*6280*/  ISETP.NE.U32.AND P3, PT, R68, RZ, PT ;  /* 0x000000ff4400720c */ /* 0x000fe20003f65070 */
[----:B------:R-:W-:Y:S03]  /*6290*/  IMAD.MOV.U32 R78, RZ, RZ, 0x1 ;  /* 0x00000001ff4e7424 */ /* 0x000fe600078e00ff */
[----:B------:R-:W-:Y:S11]  /*62a0*/  ISETP.NE.AND.EX P3, PT, R69, RZ, PT, P3 ;  /* 0x000000ff4500720c */ /* 0x000ff60003f65330 */
[----:B------:R-:W-:Y:S02]  /*62b0*/  @!UPT UIADD3 URZ, UPT, UPT, URZ, URZ, URZ ;  /* 0x000000fffffff290 */ /* 0x000fe4000fffe0ff */
[----:B------:R-:W1:Y:S01]  /*62c0*/  @P3 LDC.64 R2, c[0x0][0x888] ;  /* 0x00022200ff023b82 */ /* 0x000e620000000a00 */
[----:B------:R-:W-:Y:S04]  /*62d0*/  @P3 IMAD R0, R70, UR36, RZ ;  /* 0x0000002446003c24 */ /* 0x000fe8000f8e02ff */
[----:B-1----:R-:W-:Y:S04]  /*62e0*/  @P3 IMAD.WIDE R2, R0, 0x4, R2 ;  /* 0x0000000400023825 */ /* 0x002fe800078e0202 */
[----:B------:R-:W-:Y:S01]  /*62f0*/  HFMA2 R0, -RZ, RZ, 0, 5.9604644775390625e-08 ;  /* 0x00000001ff007431 */ /* 0x000fe200000001ff */
[----:B-----5:R1:W5:Y:S04]  /*6300*/  @P3 LDG.E R51, desc[UR40][R2.64] ;  /* 0x0000002802333981 */ /* 0x020368000c1e1900 */
[----:B------:R-:W-:Y:S01]  /*6310*/  @!P3 PRMT R78, R0, 0x7610, R78 ;  /* 0x00007610004eb816 */ /* 0x000fe2000000004e */
[----:B-1----:R-:W2:Y:S06]  /*6320*/  @!P3 LDC R51, c[0x0][0x880] ;  /* 0x00022000ff33bb82 */ /* 0x002eac0000000800 */
.L_x_109:
[----:B------:R-:W-:Y:S05]  /*6330*/  @!P4 BRA `(.L_x_110) ;  /* 0x000000000020c947 */ /* 0x000fea0003800000 */
[----:B------:R-:W-:Y:S04]  /*6340*/  ISETP.NE.U32.AND P3, PT, R64, RZ, PT ;  /* 0x000000ff4000720c */ /* 0x000fe80003f65070 */
[----:B------:R-:W-:Y:S11]  /*6350*/  ISETP.NE.AND.EX P3, PT, R65, RZ, PT, P3 ;  /* 0x000000ff4100720c */ /* 0x000ff60003f65330 */
[----:B------:R-:W-:Y:S02]  /*6360*/  @!UPT UIADD3 URZ, UPT, UPT, URZ, URZ, URZ ;  /* 0x000000fffffff290 */ /* 0x000fe4000fffe0ff */
[----:B------:R-:W1:Y:S01]  /*6370*/  @P3 LDC.64 R2, c[0x0][0x8a8] ;  /* 0x00022a00ff023b82 */ /* 0x000e620000000a00 */
[----:B------:R-:W-:Y:S04]  /*6380*/  @P3 IMAD R0, R66, UR36, RZ ;  /* 0x0000002442003c24 */ /* 0x000fe8000f8e02ff */
[----:B-1----:R-:W-:Y:S05]  /*6390*/  @P3 IMAD.WIDE R2, R0, 0x4, R2 ;  /* 0x0000000400023825 */ /* 0x002fea00078e0202 */
[----:B-----5:R1:W5:Y:S02]  /*63a0*/  @P3 LDG.E R50, desc[UR40][R2.64] ;  /* 0x0000002802323981 */ /* 0x020364000c1e1900 */
[----:B-1----:R-:W3:Y:S02]  /*63b0*/  @!P3 LDC R50, c[0x0][0x8a0] ;  /* 0x00022800ff32bb82 */ /* 0x002ee40000000800 */
.L_x_110:
[----:B--2--5:R-:W-:Y:S01]  /*63c0*/  @P0 FSETP.NEU.AND P4, PT, R51, RZ, PT ;  /* 0x000000ff3300020b */ /* 0x024fe20003f8d000 */
[----:B------:R-:W-:Y:S01]  /*63d0*/  IMAD.U32 R0, RZ, RZ, UR4 ;  /* 0x00000004ff007e24 */ /* 0x000fe2000f8e00ff */
[----:B------:R-:W-:Y:S01]  /*63e0*/  @P0 LOP3.LUT P3, RZ, R78, 0xff, RZ, 0xc0, !PT ;  /* 0x000000ff4eff0812 */ /* 0x000fe2000786c0ff */
[----:B------:R-:W-:Y:S01]  /*63f0*/  BSSY B1, `(.L_x_111) ;  /* 0x0000034000017945 */ /* 0x000fe20003800000 */
[----:B------:R-:W-:Y:S02]  /*6400*/  @P0 SEL R2, RZ, 0xffffffff, P4 ;  /* 0xffffffffff020807 */ /* 0x000fe40002000000 */
[----:B------:R-:W-:Y:S02]  /*6410*/  CS2R R62, SRZ ;  /* 0x00000000003e7805 */ /* 0x000fe4000001ff00 */
[----:B------:R-:W-:Y:S02]  /*6420*/  LEA R17, R49, UR42, 0x3 ;  /* 0x0000002a31117c11 */ /* 0x000fe4000f8e18ff */
[----:B------:R-:W-:Y:S02]  /*6430*/  CS2R R60, SRZ ;  /* 0x00000000003c7805 */ /* 0x000fe4000001ff00 */
[----:B------:R-:W-:Y:S01]  /*6440*/  @P1 SEL R2, R0, R2, !P3 ;  /* 0x0000000200021207 */ /* 0x000fe20005800000 */
[----:B------:R-:W-:Y:S01]  /*6450*/  IMAD.U32 R0, RZ, RZ, UR44 ;  /* 0x0000002cff007e24 */ /* 0x000fe2000f8e00ff */
[----:B------:R-:W-:Y:S02]  /*6460*/  PLOP3.LUT P4, PT, PT, PT, PT, 0x8, 0x80 ;  /* 0x000000000080781c */ /* 0x000fe40003f8e170 */
[----:B------:R-:W-:Y:S02]  /*6470*/  CS2R R54, SRZ ;  /* 0x0000000000367805 */ /* 0x000fe4000001ff00 */
[----:B------:R-:W-:Y:S02]  /*6480*/  @P0 LOP3.LUT R2, R2, 0x1, RZ, 0xc0, !PT ;  /* 0x0000000102020812 */ /* 0x000fe400078ec0ff */
[----:B------:R-:W-:Y:S02]  /*6490*/  CS2R R52, SRZ ;  /* 0x0000000000347805 */ /* 0x000fe4000001ff00 */
[----:B------:R-:W-:Y:S02]  /*64a0*/  LEA R0, R0, UR42, 0x3 ;  /* 0x0000002a00007c11 */ /* 0x000fe4000f8e18ff */
[----:B------:R-:W-:Y:S02]  /*64b0*/  CS2R R58, SRZ ;  /* 0x00000000003a7805 */ /* 0x000fe4000001ff00 */
[----:B------:R-:W-:Y:S02]  /*64c0*/  ISETP.NE.U32.OR P5, PT, R2, 0x1, !P0 ;  /* 0x000000010200780c */ /* 0x000fe400047a5470 */
[----:B------:R-:W-:Y:S02]  /*64d0*/  CS2R R56, SRZ ;  /* 0x0000000000387805 */ /* 0x000fe4000001ff00 */
[----:B------:R-:W-:Y:S02]  /*64e0*/  LOP3.LUT R2, R88, 0x1, RZ, 0x3c, !PT ;  /* 0x0000000158027812 */ /* 0x000fe400078e3cff */
[----:B------:R-:W-:Y:S07]  /*64f0*/  P2R R92, PR, RZ, 0x20 ;  /* 0x00000020ff5c7803 */ /* 0x000fee0000000000 */
[----:B------:R-:W-:Y:S04]  /*6500*/  @P5 SHF.L.U32 R3, R2, 0x1f, RZ ;  /* 0x0000001f02035819 */ /* 0x000fe800000006ff */
[----:B------:R1:W2:Y:S02]  /*6510*/  @P5 SYNCS.PHASECHK.TRANS64.TRYWAIT P0, [R0+URZ+0x1e0], R3 ;  /* 0x0001e003000055a7 */ /* 0x0002a400080011ff */
[----:B-1----:R-:W-:Y:S04]  /*6520*/  SHF.L.U32 R3, R87, 0x1f, RZ ;  /* 0x0000001f57037819 */ /* 0x002fe800000006ff */
[----:B------:R1:W4:Y:S01]  /*6530*/  SYNCS.PHASECHK.TRANS64.TRYWAIT P3, [R17+URZ+0x230], R3 ;  /* 0x00023003110075a7 */ /* 0x00032200080611ff */
[----:B--2---:R-:W-:Y:S01]  /*6540*/  @P5 PLOP3.LUT P4, PT, P0, PT, PT, 0x8, 0x80 ;  /* 0x000000000080581c */ /* 0x004fe2000078e170 */
[----:B------:R-:W-:Y:S01]  /*6550*/  @!UPT UIADD3 URZ, UPT, UPT, URZ, URZ, URZ ;  /* 0x000000fffffff290 */ /* 0x000fe2000fffe0ff */
[----:B-1----:R-:W-:Y:S11]  /*6560*/  @!P5 BRA `(.L_x_112) ;  /* 0x000000000070d947 */ /* 0x002ff60003800000 */
[----:B------:R-:W-:Y:S01]  /*6570*/  ISETP.NE.U32.AND P0, PT, RZ, UR38, PT ;  /* 0x00000026ff007c0c */ /* 0x000fe2000bf05070 */
[----:B------:R-:W-:Y:S01]  /*6580*/  BSSY B0, `(.L_x_113) ;  /* 0x000000e000007945 */ /* 0x000fe20003800000 */
[----:B------:R-:W-:Y:S02]  /*6590*/  FSETP.NEU.AND P1, PT, R51, RZ, PT ;  /* 0x000000ff3300720b */ /* 0x000fe40003f2d000 */
[----:B------:R-:W-:Y:S02]  /*65a0*/  ISETP.NE.AND.EX P0, PT, RZ, UR39, PT, P0 ;  /* 0x00000027ff007c0c */ /* 0x000fe4000bf05300 */
[----:B------:R-:W-:Y:S02]  /*65b0*/  SEL R4, RZ, 0xffffffff, P1 ;  /* 0xffffffffff047807 */ /* 0x000fe40000800000 */
[----:B------:R-:W-:Y:S02]  /*65c0*/  LOP3.LUT P1, RZ, R78, 0xff, RZ, 0xc0, !PT ;  /* 0x000000ff4eff7812 */ /* 0x000fe4000782c0ff */
[----:B------:R-:W-:Y:S04]  /*65d0*/  SEL R5, RZ, 0xffffffff, P0 ;  /* 0xffffffffff057807 */ /* 0x000fe80000000000 */
[----:B------:R-:W-:Y:S04]  /*65e0*/  @P2 SEL R4, R5, R4, !P1 ;  /* 0x0000000405042207 */ /* 0x000fe80004800000 */
[----:B------:R-:W-:Y:S04]  /*65f0*/  LOP3.LUT R4, R4, 0x1, RZ, 0xc0, !PT ;  /* 0x0000000104047812 */ /* 0x000fe800078ec0ff */
[----:B------:R-:W-:Y:S01]  /*6600*/  ISETP.NE.U32.AND P0, PT, R4, 0x1, PT ;  /* 0x000000010400780c */ /* 0x000fe20003f05070 */
[----:B------:R-:W-:Y:S01]  /*6610*/  IMAD.U32 R4, RZ, RZ, UR44 ;  /* 0x0000002cff047e24 */ /* 0x000fe2000f8e00ff */
[----:B------:R-:W-:Y:S11]  /*6620*/  @!P4 BRA `(.L_x_114) ;  /* 0x00000000000cc947 */ /* 0x000ff60003800000 */
[----:B------:R-:W-:Y:S04]  /*6630*/  SHF.L.U32 R2, R2, 0x1f, RZ ;  /* 0x0000001f02027819 */ /* 0x000fe800000006ff */
[----:B------:R-:W1:Y:S02]  /*6640*/  SYNCS.PHASECHK.TRANS64.TRYWAIT P1, [R0+URZ+0x1e0], R2 ;  /* 0x0001e002000075a7 */ /* 0x000e6400080211ff */
[----:B-1----:R-:W-:Y:S05]  /*6650*/  @!P1 BRA `(.L_x_115) ;  /* 0x0000002000d49947 */ /* 0x002fea0003800000 */
.L_x_114:
[----:B------:R-:W-:Y:S05]  /*6660*/  BSYNC B0 ;  /* 0x0000000000007941 */ /* 0x000fea0003800000 */
.L_x_113:
[----:B-1----:R-:W-:Y:S01]  /*6670*/  @P0 IMAD R0, R4, 0xc00, R82 ;  /* 0x00000c0004000824 */ /* 0x002fe200078e0252 */
[----:B------:R-:W-:Y:S02]  /*6680*/  CS2R R58, SRZ ;  /* 0x00000000003a7805 */ /* 0x000fe4000001ff00 */
[----:B------:R-:W-:Y:S02]  /*6690*/  CS2R R56, SRZ ;  /* 0x0000000000387805 */ /* 0x000fe4000001ff00 */
[----:B------:R-:W-:Y:S02]  /*66a0*/  CS2R R54, SRZ ;  /* 0x0000000000367805 */ /* 0x000fe4000001ff00 */
[----:B------:R-:W-:Y:S01]  /*66b0*/  CS2R R52, SRZ ;  /* 0x0000000000347805 */ /* 0x000fe2000001ff00 */
[----:B------:R-:W-:Y:S01]  /*66c0*/  IMAD.MOV.U32 R62, RZ, RZ, RZ ;  /* 0x000000ffff3e7224 */ /* 0x000fe200078e00ff */
[----:B------:R-:W-:Y:S02]  /*66d0*/  CS2R R60, SRZ ;  /* 0x00000000003c7805 */ /* 0x000fe4000001ff00 */
[----:B------:R-:W-:Y:S01]  /*66e0*/  @P0 LEA R0, R0, UR42, 0x1 ;  /* 0x0000002a00000c11 */ /* 0x000fe2000f8e08ff */
[----:B------:R-:W-:Y:S05]  /*66f0*/  @P0 WARPSYNC.ALL ;  /* 0x0000000000000948 */ /* 0x000fea0003800000 */
[----:B------:R1:W2:Y:S04]  /*6700*/  @P0 LDSM.16.M88.4 R56, [R0+0x300] ;  /* 0x000300000038083b */ /* 0x0002a80000000200 */
[----:B------:R1:W1:Y:S04]  /*6710*/  @P0 LDSM.16.M88.4 R52, [R0+0xb00] ;  /* 0x000b00000034083b */ /* 0x0002680000000200 */
[----:B------:R1:W1:Y:S02]  /*6720*/  @P0 LDSM.16.M88.4 R60, [R0+0x1300] ;  /* 0x00130000003c083b */ /* 0x0002640000000200 */
.L_x_112:
[----:B------:R-:W-:Y:S05]  /*6730*/  BSYNC B1 ;  /* 0x0000000000017941 */ /* 0x000fea0003800000 */
.L_x_111:
[C---:B------:R-:W-:Y:S04]  /*6740*/  LEA.HI R2, R49.reuse, R49, RZ, 0x1 ;  /* 0x0000003131027211 */ /* 0x040fe800078f08ff */
[----:B-1----:R-:W-:Y:S02]  /*6750*/  SHF.R.U32.HI R0, RZ, 0x1, R2 ;  /* 0x00000001ff007819 */ /* 0x002fe40000011602 */
[----:B------:R-:W-:Y:S03]  /*6760*/  LOP3.LUT R2, R2, 0xffe, RZ, 0xc0, !PT ;  /* 0x00000ffe02027812 */ /* 0x000fe600078ec0ff */
[----:B------:R-:W-:Y:S02]  /*6770*/  IMAD R0, R0, 0x30, R16 ;  /* 0x0000003000007824 */ /* 0x000fe400078e0210 */
[----:B------:R-:W-:Y:S04]  /*6780*/  IMAD.IADD R2, R49, 0x1, -R2 ;  /* 0x0000000131027824 */ /* 0x000fe800078e0a02 */
[----:B------:R-:W-:Y:S05]  /*6790*/  IMAD R2, R2, 0x100000, R0 ;  /* 0x0010000002027824 */ /* 0x000fea00078e0200 */
[----:B------:R-:W-:Y:S04]  /*67a0*/  SHF.R.U32.HI R0, RZ, 0x15, R2 ;  /* 0x00000015ff007819 */ /* 0x000fe80000011602 */
[----:B------:R-:W-:Y:S01]  /*67b0*/  LOP3.LUT P0, RZ, R0, 0x3, R83, 0x48, !PT ;  /* 0x0000000300ff7812 */ /* 0x000fe20007804853 */
[----:B------:R-:W-:Y:S01]  /*67c0*/  @!UPT UIADD3 URZ, UPT, UPT, URZ, URZ, URZ ;  /* 0x000000fffffff290 */ /* 0x000fe2000fffe0ff */
[----:B----4-:R-:W-:Y:S11]  /*67d0*/  @P3 BRA `(.L_x_116) ;  /* 0x0000000000083947 */ /* 0x010ff60003800000 */
[----:B------:R-:W1:Y:S02]  /*67e0*/  SYNCS.PHASECHK.TRANS64.TRYWAIT P1, [R17+URZ+0x230], R3 ;  /* 0x00023003110075a7 */ /* 0x000e6400080211ff */
[----:B-1----:R-:W-:Y:S05]  /*67f0*/  @!P1 BRA `(.L_x_117) ;  /* 0x0000002000809947 */ /* 0x002fea0003800000 */
.L_x_116:
[----:B------:R-:W-:Y:S05]  /*6800*/  @!P0 BRA `(.L_x_118) ;  /* 0x0000000000408947 */ /* 0x000fea0003800000 */
[----:B------:R-:W4:Y:S01]  /*6810*/  LDCU.64 UR8, c[0x4][0x70] ;  /* 0x01000e00ff0877ac */ /* 0x000f220008000a00 */
[----:B------:R-:W-:Y:S01]  /*6820*/  MOV R15, 0x0 ;  /* 0x00000000000f7802 */ /* 0x000fe20000000f00 */
[----:B------:R-:W-:Y:S02]  /*6830*/  HFMA2 R12, -RZ, RZ, 0, 5.9604644775390625e-08 ;  /* 0x00000001ff0c7431 */ /* 0x000fe400000001ff */
[----:B------:R-:W-:Y:S02]  /*6840*/  IMAD.MOV.U32 R8, RZ, RZ, 0x192 ;  /* 0x00000192ff087424 */ /* 0x000fe400078e00ff */
[----:B------:R-:W-:Y:S01]  /*6850*/  IMAD.MOV.U32 R13, RZ, RZ, RZ ;  /* 0x000000ffff0d7224 */ /* 0x000fe200078e00ff */
[----:B------:R-:W5:Y:S01]  /*6860*/  LDCU.64 UR6, c[0x4][0x78] ;  /* 0x01000f00ff0677ac */ /* 0x000f620008000a00 */
[----:B------:R-:W1:Y:S01]  /*6870*/  LDC.64 R14, c[0x4][R15] ;  /* 0x010000000f0e7b82 */ /* 0x000e620000000a00 */
[----:B------:R-:W2:Y:S01]  /*6880*/  LDCU.64 UR4, c[0x4][0x10] ;  /* 0x01000200ff0477ac */ /* 0x000ea20008000a00 */
[----:B----4-:R-:W-:Y:S01]  /*6890*/  MOV R5, UR9 ;  /* 0x0000000900057c02 */ /* 0x010fe20008000f00 */
[----:B------:R-:W-:Y:S01]  /*68a0*/  IMAD.U32 R4, RZ, RZ, UR8 ;  /* 0x00000008ff047e24 */ /* 0x000fe2000f8e00ff */
[----:B-----5:R-:W-:Y:S01]  /*68b0*/  MOV R7, UR7 ;  /* 0x0000000700077c02 */ /* 0x020fe20008000f00 */
[----:B------:R-:W-:Y:S01]  /*68c0*/  IMAD.U32 R6, RZ, RZ, UR6 ;  /* 0x00000006ff067e24 */ /* 0x000fe2000f8e00ff */
[----:B--2---:R-:W-:Y:S01]  /*68d0*/  MOV R11, UR5 ;  /* 0x00000005000b7c02 */ /* 0x004fe20008000f00 */
[----:B------:R-:W-:Y:S02]  /*68e0*/  IMAD.U32 R10, RZ, RZ, UR4 ;  /* 0x00000004ff0a7e24 */ /* 0x000fe4000f8e00ff */
[----:B------:R-:W-:Y:S07]  /*68f0*/  LEPC R20, `(.L_x_118) ;  /* 0x000000001014794e */ /* 0x000fee0000000000 */
[----:B-1-3--:R-:W-:Y:S05]  /*6900*/  CALL.ABS.NOINC R14 ;  /* 0x000000000e007343 */ /* 0x00afea0003c00000 */
.L_x_118:
[----:B------:R-:W-:Y:S05]  /*6910*/  WARPSYNC.ALL ;  /* 0x0000000000007948 */ /* 0x000fea0003800000 */
[C---:B------:R-:W-:Y:S01]  /*6920*/  R2UR UR4, R2.reuse ;  /* 0x00000000020472ca */ /* 0x040fe200000e0000 */
[----:B------:R-:W-:Y:S05]  /*6930*/  VIADD R0, R2, 0x10 ;  /* 0x0000001002007836 */ /* 0x000fea0000000000 */
[----:B------:R-:W-:Y:S04]  /*6940*/  SHF.R.U32.HI R0, RZ, 0x15, R0 ;  /* 0x00000015ff007819 */ /* 0x000fe80000011600 */
[----:B------:R-:W-:Y:S03]  /*6950*/  LOP3.LUT P0, RZ, R0, 0x3, R83, 0x48, !PT ;  /* 0x0000000300ff7812 */ /* 0x000fe60007804853 */
[----:B------:R-:W4:Y:S10]  /*6960*/  LDTM.16dp256bit.x2 R32, tmem[UR4] ;  /* 0x00000004002079ee */ /* 0x000f3400080a0000 */
[----:B----4-:R-:W-:Y:S05]  /*6970*/  @!P0 BRA `(.L_x_119) ;  /* 0x0000000000408947 */ /* 0x010fea0003800000 */
        /* <DEDUP_REMOVED lines=16> */
.L_x_119:
[----:B------:R-:W-:Y:S05]  /*6a80*/  WARPSYNC.ALL ;  /* 0x0000000000007948 */ /* 0x000fea0003800000 */
[C---:B------:R-:W-:Y:S01]  /*6a90*/  R2UR UR4, R2.reuse ;  /* 0x00000000020472ca */ /* 0x040fe200000e0000 */
[----:B------:R-:W-:Y:S05]  /*6aa0*/  VIADD R0, R2, 0x20 ;  /* 0x0000002002007836 */ /* 0x000fea0000000000 */
[----:B------:R-:W-:Y:S04]  /*6ab0*/  SHF.R.U32.HI R0, RZ, 0x15, R0 ;  /* 0x00000015ff007819 */ /* 0x000fe80000011600 */
[----:B------:R-:W-:Y:S03]  /*6ac0*/  LOP3.LUT P0, RZ, R0, 0x3, R83, 0x48, !PT ;  /* 0x0000000300ff7812 */ /* 0x000fe60007804853 */
[----:B------:R-:W4:Y:S10]  /*6ad0*/  LDTM.16dp256bit.x2 R24, tmem[UR4+0x10] ;  /* 0x00001004001879ee */ /* 0x000f3400080a0000 */
        /* <DEDUP_REMOVED lines=17> */
.L_x_120:
[----:B------:R-:W-:Y:S01]  /*6bf0*/  ISETP.NE.AND P0, PT, R89, RZ, PT ;  /* 0x000000ff5900720c */ /* 0x000fe20003f05270 */
[----:B------:R-:W-:Y:S05]  /*6c00*/  WARPSYNC.ALL ;  /* 0x0000000000007948 */ /* 0x000fea0003800000 */
[----:B------:R-:W-:Y:S01]  /*6c10*/  R2UR UR4, R2 ;  /* 0x00000000020472ca */ /* 0x000fe200000e0000 */
[C---:B---3--:R-:W-:Y:S01]  /*6c20*/  FMUL R0, R50.reuse, R32 ;  /* 0x0000002032007220 */ /* 0x048fe20000400000 */
[--C-:B--2---:R-:W-:Y:S02]  /*6c30*/  HADD2.F32 R32, -RZ, R56.reuse.H0_H0 ;  /* 0x20000038ff207230 */ /* 0x104fe40000004100 */
[C---:B------:R-:W-:Y:S01]  /*6c40*/  FMUL R2, R50.reuse, R33 ;  /* 0x0000002132027220 */ /* 0x040fe20000400000 */
[----:B------:R-:W-:Y:S02]  /*6c50*/  HADD2.F32 R33, -RZ, R56.H1_H1 ;  /* 0x30000038ff217230 */ /* 0x000fe40000004100 */
[C---:B-1----:R-:W-:Y:S01]  /*6c60*/  FMUL R3, R50.reuse, R34 ;  /* 0x0000002232037220 */ /* 0x042fe20000400000 */
[--C-:B------:R-:W-:Y:S02]  /*6c70*/  HADD2.F32 R34, -RZ, R57.reuse.H0_H0 ;  /* 0x20000039ff227230 */ /* 0x100fe40000004100 */
[C---:B------:R-:W-:Y:S01]  /*6c80*/  FFMA R0, R51.reuse, R32, R0 ;  /* 0x0000002033007223 */ /* 0x040fe20000000000 */
[----:B------:R-:W-:Y:S01]  /*6c90*/  FMUL R12, R50, R35 ;  /* 0x00000023320c7220 */ /* 0x000fe20000400000 */
[----:B------:R-:W-:Y:S02]  /*6ca0*/  HADD2.F32 R35, -RZ, R57.H1_H1 ;  /* 0x30000039ff237230 */ /* 0x000fe40000004100 */
[C---:B------:R-:W-:Y:S01]  /*6cb0*/  FFMA R2, R51.reuse, R33, R2 ;  /* 0x0000002133027223 */ /* 0x040fe20000000002 */
[C---:B------:R-:W-:Y:S01]  /*6cc0*/  FFMA R3, R51.reuse, R34, R3 ;  /* 0x0000002233037223 */ /* 0x040fe20000000003 */
[----:B------:R-:W-:Y:S01]  /*6cd0*/  HADD2.F32 R56, -RZ, R61.H0_H0 ;  /* 0x2000003dff387230 */ /* 0x000fe20000004100 */
[----:B------:R-:W1:Y:S01]  /*6ce0*/  LDTM.16dp256bit.x2 R4, tmem[UR4+0x20] ;  /* 0x00002004000479ee */ /* 0x000e6200080a0000 */
[----:B------:R-:W-:Y:S01]  /*6cf0*/  NOP ;  /* 0x0000000000007918 */ /* 0x000fe20000000000 */
[----:B------:R-:W-:Y:S01]  /*6d00*/  F2FP.F16.F32.PACK_AB R32, R2, R0 ;  /* 0x000000000220723e */ /* 0x000fe200000000ff */
[----:B------:R-:W-:Y:S01]  /*6d10*/  FFMA R12, R51, R35, R12 ;  /* 0x00000023330c7223 */ /* 0x000fe2000000000c */
[C---:B------:R-:W-:Y:S01]  /*6d20*/  FMUL R13, R50.reuse, R36 ;  /* 0x00000024320d7220 */ /* 0x040fe20000400000 */
[--C-:B------:R-:W-:Y:S01]  /*6d30*/  HADD2.F32 R36, -RZ, R58.reuse.H0_H0 ;  /* 0x2000003aff247230 */ /* 0x100fe20000004100 */
[----:B------:R-:W-:Y:S01]  /*6d40*/  R2UR UR5, R17 ;  /* 0x00000000110572ca */ /* 0x000fe200000e0000 */
[----:B------:R-:W-:Y:S01]  /*6d50*/  FMUL R14, R50, R37 ;  /* 0x00000025320e7220 */ /* 0x000fe20000400000 */
[----:B------:R-:W-:Y:S01]  /*6d60*/  F2FP.F16.F32.PACK_AB R33, R12, R3 ;  /* 0x000000030c21723e */ /* 0x000fe200000000ff */
[C---:B------:R-:W-:Y:S01]  /*6d70*/  FMUL R15, R50.reuse, R38 ;  /* 0x00000026320f7220 */ /* 0x040fe20000400000 */
[----:B------:R-:W-:Y:S02]  /*6d80*/  HADD2.F32 R37, -RZ, R58.H1_H1 ;  /* 0x3000003aff257230 */ /* 0x000fe40000004100 */
[C---:B------:R-:W-:Y:S01]  /*6d90*/  FFMA R13, R51.reuse, R36, R13 ;  /* 0x00000024330d7223 */ /* 0x040fe2000000000d */
[C---:B------:R-:W-:Y:S01]  /*6da0*/  FMUL R17, R50.reuse, R39 ;  /* 0x0000002732117220 */ /* 0x040fe20000400000 */
[--C-:B------:R-:W-:Y:S02]  /*6db0*/  HADD2.F32 R38, -RZ, R59.reuse.H0_H0 ;  /* 0x2000003bff267230 */ /* 0x100fe40000004100 */
[C---:B------:R-:W-:Y:S01]  /*6dc0*/  FMUL R20, R50.reuse, R26 ;  /* 0x0000001a32147220 */ /* 0x040fe20000400000 */
[----:B------:R-:W-:Y:S02]  /*6dd0*/  HADD2.F32 R39, -RZ, R59.H1_H1 ;  /* 0x3000003bff277230 */ /* 0x000fe40000004100 */
[C---:B------:R-:W-:Y:S01]  /*6de0*/  FFMA R14, R51.reuse, R37, R14 ;  /* 0x00000025330e7223 */ /* 0x040fe2000000000e */
[----:B------:R-:W-:Y:S01]  /*6df0*/  FMUL R21, R50, R27 ;  /* 0x0000001b32157220 */ /* 0x000fe20000400000 */
[--C-:B------:R-:W-:Y:S02]  /*6e00*/  HADD2.F32 R26, -RZ, R52.reuse.H0_H0 ;  /* 0x20000034ff1a7230 */ /* 0x100fe40000004100 */
[C---:B------:R-:W-:Y:S01]  /*6e10*/  FFMA R15, R51.reuse, R38, R15 ;  /* 0x00000026330f7223 */ /* 0x040fe2000000000f */
[----:B------:R-:W-:Y:S01]  /*6e20*/  FFMA R17, R51, R39, R17 ;  /* 0x0000002733117223 */ /* 0x000fe20000000011 */
[----:B------:R-:W-:Y:S01]  /*6e30*/  F2FP.F16.F32.PACK_AB R34, R14, R13 ;  /* 0x0000000d0e22723e */ /* 0x000fe200000000ff */
[----:B------:R-:W-:Y:S01]  /*6e40*/  UIADD3 UR5, UPT, UPT, UR5, 0x250, URZ ;  /* 0x0000025005057890 */ /* 0x000fe2000fffe0ff */
[C---:B------:R-:W-:Y:S01]  /*6e50*/  FMUL R18, R50.reuse, R24 ;  /* 0x0000001832127220 */ /* 0x040fe20000400000 */
[----:B------:R-:W-:Y:S01]  /*6e60*/  HADD2.F32 R27, -RZ, R52.H1_H1 ;  /* 0x30000034ff1b7230 */ /* 0x000fe20000004100 */
[----:B------:R-:W-:Y:S01]  /*6e70*/  F2FP.F16.F32.PACK_AB R35, R17, R15 ;  /* 0x0000000f1123723e */ /* 0x000fe200000000ff */
[----:B------:R-:W-:Y:S01]  /*6e80*/  UPRMT UR5, UR37, 0x654, UR5 ;  /* 0x0000065425057896 */ /* 0x000fe20008000005 */
[C---:B------:R-:W-:Y:S01]  /*6e90*/  FFMA R18, R51.reuse, R26, R18 ;  /* 0x0000001a33127223 */ /* 0x040fe20000000012 */
[C---:B------:R-:W-:Y:S01]  /*6ea0*/  FMUL R22, R50.reuse, R28 ;  /* 0x0000001c32167220 */ /* 0x040fe20000400000 */
[--C-:B------:R-:W-:Y:S02]  /*6eb0*/  HADD2.F32 R28, -RZ, R53.reuse.H0_H0 ;  /* 0x20000035ff1c7230 */ /* 0x100fe40000004100 */
[C---:B------:R-:W-:Y:S01]  /*6ec0*/  FMUL R19, R50.reuse, R25 ;  /* 0x0000001932137220 */ /* 0x040fe20000400000 */
[C---:B------:R-:W-:Y:S01]  /*6ed0*/  FMUL R23, R50.reuse, R29 ;  /* 0x0000001d32177220 */ /* 0x040fe20000400000 */
[----:B------:R-:W-:Y:S02]  /*6ee0*/  HADD2.F32 R29, -RZ, R53.H1_H1 ;  /* 0x30000035ff1d7230 */ /* 0x000fe40000004100 */
[C---:B------:R-:W-:Y:S01]  /*6ef0*/  FMUL R24, R50.reuse, R30 ;  /* 0x0000001e32187220 */ /* 0x040fe20000400000 */
[C---:B------:R-:W-:Y:S01]  /*6f00*/  FFMA R19, R51.reuse, R27, R19 ;  /* 0x0000001b33137223 */ /* 0x040fe20000000013 */
[C---:B------:R-:W-:Y:S01]  /*6f10*/  FMUL R25, R50.reuse, R31 ;  /* 0x0000001f32197220 */ /* 0x040fe20000400000 */
[--C-:B------:R-:W-:Y:S02]  /*6f20*/  HADD2.F32 R30, -RZ, R54.reuse.H0_H0 ;  /* 0x20000036ff1e7230 */ /* 0x100fe40000004100 */
[C---:B------:R-:W-:Y:S01]  /*6f30*/  FFMA R20, R51.reuse, R28, R20 ;  /* 0x0000001c33147223 */ /* 0x040fe20000000014 */
[----:B------:R-:W-:Y:S01]  /*6f40*/  HADD2.F32 R31, -RZ, R54.H1_H1 ;  /* 0x30000036ff1f7230 */ /* 0x000fe20000004100 */
[----:B------:R-:W-:Y:S01]  /*6f50*/  MOV R0, UR44 ;  /* 0x0000002c00007c02 */ /* 0x000fe20008000f00 */
[--C-:B------:R-:W-:Y:S02]  /*6f60*/  HADD2.F32 R52, -RZ, R55.reuse.H0_H0 ;  /* 0x20000037ff347230 */ /* 0x100fe40000004100 */
[C---:B------:R-:W-:Y:S01]  /*6f70*/  FFMA R21, R51.reuse, R29, R21 ;  /* 0x0000001d33157223 */ /* 0x040fe20000000015 */
[----:B------:R-:W-:Y:S02]  /*6f80*/  HADD2.F32 R53, -RZ, R55.H1_H1 ;  /* 0x30000037ff357230 */ /* 0x000fe40000004100 */
[C---:B------:R-:W-:Y:S01]  /*6f90*/  FFMA R22, R51.reuse, R30, R22 ;  /* 0x0000001e33167223 */ /* 0x040fe20000000016 */
[--C-:B------:R-:W-:Y:S02]  /*6fa0*/  HADD2.F32 R54, -RZ, R60.reuse.H0_H0 ;  /* 0x2000003cff367230 */ /* 0x100fe40000004100 */
[C---:B-1----:R-:W-:Y:S01]  /*6fb0*/  FMUL R4, R50.reuse, R4 ;  /* 0x0000000432047220 */ /* 0x042fe20000400000 */
[----:B------:R-:W-:Y:S02]  /*6fc0*/  HADD2.F32 R55, -RZ, R60.H1_H1 ;  /* 0x3000003cff377230 */ /* 0x000fe40000004100 */
[C---:B------:R-:W-:Y:S01]  /*6fd0*/  FFMA R23, R51.reuse, R31, R23 ;  /* 0x0000001f33177223 */ /* 0x040fe20000000017 */
[C---:B------:R-:W-:Y:S01]  /*6fe0*/  FMUL R5, R50.reuse, R5 ;  /* 0x0000000532057220 */ /* 0x040fe20000400000 */
[C---:B------:R-:W-:Y:S01]  /*6ff0*/  FFMA R24, R51.reuse, R52, R24 ;  /* 0x0000003433187223 */ /* 0x040fe20000000018 */
[----:B------:R-:W-:Y:S02]  /*7000*/  HADD2.F32 R57, -RZ, R61.H1_H1 ;  /* 0x3000003dff397230 */ /* 0x000fe40000004100 */
[----:B------:R-:W-:Y:S01]  /*7010*/  FMUL R6, R50, R6 ;  /* 0x0000000632067220 */ /* 0x000fe20000400000 */
[C---:B------:R-:W-:Y:S01]  /*7020*/  FFMA R25, R51.reuse, R53, R25 ;  /* 0x0000003533197223 */ /* 0x040fe20000000019 */
[----:B------:R-:W-:Y:S02]  /*7030*/  IMAD R0, R0, 0xc00, R82 ;  /* 0x00000c0000007824 */ /* 0x000fe400078e0252 */
[C---:B------:R-:W-:Y:S01]  /*7040*/  FMUL R7, R50.reuse, R7 ;  /* 0x0000000732077220 */ /* 0x040fe20000400000 */
[--C-:B------:R-:W-:Y:S02]  /*7050*/  HADD2.F32 R58, -RZ, R62.reuse.H0_H0 ;  /* 0x2000003eff3a7230 */ /* 0x100fe40000004100 */
[C---:B------:R-:W-:Y:S01]  /*7060*/  FFMA R4, R51.reuse, R54, R4 ;  /* 0x0000003633047223 */ /* 0x040fe20000000004 */
[----:B------:R-:W-:Y:S02]  /*7070*/  HADD2.F32 R59, -RZ, R62.H1_H1 ;  /* 0x3000003eff3b7230 */ /* 0x000fe40000004100 */
[C---:B------:R-:W-:Y:S01]  /*7080*/  FMUL R8, R50.reuse, R8 ;  /* 0x0000000832087220 */ /* 0x040fe20000400000 */
[C---:B------:R-:W-:Y:S01]  /*7090*/  FFMA R5, R51.reuse, R55, R5 ;  /* 0x0000003733057223 */ /* 0x040fe20000000005 */
[--C-:B------:R-:W-:Y:S02]  /*70a0*/  HADD2.F32 R60, -RZ, R63.reuse.H0_H0 ;  /* 0x2000003fff3c7230 */ /* 0x100fe40000004100 */
[C---:B------:R-:W-:Y:S01]  /*70b0*/  FMUL R9, R50.reuse, R9 ;  /* 0x0000000932097220 */ /* 0x040fe20000400000 */
[C---:B------:R-:W-:Y:S01]  /*70c0*/  FFMA R6, R51.reuse, R56, R6 ;  /* 0x0000003833067223 */ /* 0x040fe20000000006 */
[----:B------:R-:W-:Y:S02]  /*70d0*/  HADD2.F32 R61, -RZ, R63.H1_H1 ;  /* 0x3000003fff3d7230 */ /* 0x000fe40000004100 */
[C---:B------:R-:W-:Y:S01]  /*70e0*/  FMUL R10, R50.reuse, R10 ;  /* 0x0000000a320a7220 */ /* 0x040fe20000400000 */
[C---:B------:R-:W-:Y:S01]  /*70f0*/  FFMA R7, R51.reuse, R57, R7 ;  /* 0x0000003933077223 */ /* 0x040fe20000000007 */
[----:B------:R-:W-:Y:S01]  /*7100*/  FMUL R11, R50, R11 ;  /* 0x0000000b320b7220 */ /* 0x000fe20000400000 */
[----:B------:R-:W-:Y:S01]  /*7110*/  LEA R0, R0, UR42, 0x1 ;  /* 0x0000002a00007c11 */ /* 0x000fe2000f8e08ff */
[C---:B------:R-:W-:Y:S01]  /*7120*/  FFMA R8, R51.reuse, R58, R8 ;  /* 0x0000003a33087223 */ /* 0x040fe20000000008 */
[C---:B------:R-:W-:Y:S01]  /*7130*/  FFMA R9, R51.reuse, R59, R9 ;  /* 0x0000003b33097223 */ /* 0x040fe20000000009 */
[C---:B------:R-:W-:Y:S01]  /*7140*/  FFMA R10, R51.reuse, R60, R10 ;  /* 0x0000003c330a7223 */ /* 0x040fe2000000000a */
[----:B------:R-:W-:Y:S01]  /*7150*/  FFMA R11, R51, R61, R11 ;  /* 0x0000003d330b7223 */ /* 0x000fe2000000000b */
[----:B------:R-:W-:Y:S01]  /*7160*/  F2FP.F16.F32.PACK_AB R12, R19, R18 ;  /* 0x00000012130c723e */ /* 0x000fe200000000ff */
[----:B------:R-:W-:Y:S01]  /*7170*/  SYNCS.ARRIVE.TRANS64.RED.A1T0 RZ, [UR5], RZ ;  /* 0x000000ffffff79a7 */ /* 0x000fe20008100405 */
[----:B------:R1:W-:Y:S01]  /*7180*/  STSM.16.M88.4 [R0+0x300], R32 ;  /* 0x0003002000007844 */ /* 0x0003e20000000200 */
[----:B------:R-:W-:Y:S01]  /*7190*/  F2FP.F16.F32.PACK_AB R13, R21, R20 ;  /* 0x00000014150d723e */ /* 0x000fe200000000ff */
[----:B------:R-:W-:Y:S01]  /*71a0*/  UIADD3 UR16, UPT, UPT, UR44, 0x1, URZ ;  /* 0x000000012c107890 */ /* 0x000fe2000fffe0ff */
[----:B------:R-:W-:Y:S01]  /*71b0*/  F2FP.F16.F32.PACK_AB R14, R23, R22 ;  /* 0x00000016170e723e */ /* 0x000fe200000000ff */
[----:B------:R-:W-:Y:S01]  /*71c0*/  BSSY.RECONVERGENT B0, `(.L_x_121) ;  /* 0x0000025000007945 */ /* 0x000fe20003800200 */
[----:B------:R-:W-:Y:S02]  /*71d0*/  F2FP.F16.F32.PACK_AB R15, R25, R24 ;  /* 0x00000018190f723e */ /* 0x000fe400000000ff */
[----:B------:R-:W-:Y:S02]  /*71e0*/  F2FP.F16.F32.PACK_AB R4, R5, R4 ;  /* 0x000000040504723e */ /* 0x000fe400000000ff */
[----:B------:R-:W-:Y:S01]  /*71f0*/  F2FP.F16.F32.PACK_AB R5, R7, R6 ;  /* 0x000000060705723e */ /* 0x000fe200000000ff */
[----:B------:R1:W-:Y:S01]  /*7200*/  STSM.16.M88.4 [R0+0xb00], R12 ;  /* 0x000b000c00007844 */ /* 0x0003e20000000200 */
[----:B------:R-:W-:Y:S02]  /*7210*/  F2FP.F16.F32.PACK_AB R6, R9, R8 ;  /* 0x000000080906723e */ /* 0x000fe400000000ff */
[----:B------:R-:W-:Y:S05]  /*7220*/  F2FP.F16.F32.PACK_AB R7, R11, R10 ;  /* 0x0000000a0b07723e */ /* 0x000fea00000000ff */
[----:B------:R1:W-:Y:S01]  /*7230*/  STSM.16.M88.4 [R0+0x1300], R4 ;  /* 0x0013000400007844 */ /* 0x0003e20000000200 */
[----:B------:R-:W-:Y:S01]  /*7240*/  @!PT LDS RZ, [RZ] ;  /* 0x00000000fffff984 */ /* 0x000fe20000000800 */
[----:B------:R-:W-:Y:S01]  /*7250*/  @!PT LDS RZ, [RZ] ;  /* 0x00000000fffff984 */ /* 0x000fe20000000800 */
[----:B------:R-:W-:Y:S01]  /*7260*/  @!PT LDS RZ, [RZ] ;  /* 0x00000000fffff984 */ /* 0x000fe20000000800 */
[----:B------:R-:W-:Y:S01]  /*7270*/  @!PT LDS RZ, [RZ] ;  /* 0x00000000fffff984 */ /* 0x000fe20000000800 */
[----:B------:R2:W-:Y:S07]  /*7280*/  MEMBAR.ALL.CTA ;  /* 0x0000000000007992 */ /* 0x0005ee0000008000 */
[----:B--2---:R-:W2:Y:S02]  /*7290*/  FENCE.VIEW.ASYNC.S ;  /* 0x00000000000073c6 */ /* 0x004ea40000000000 */
[----:B--2---:R-:W-:Y:S06]  /*72a0*/  BAR.SYNC.DEFER_BLOCKING 0x1, 0x80 ;  /* 0x0042000000007b1d */ /* 0x004fec0000010000 */
[----:B------:R-:W-:Y:S05]  /*72b0*/  @P0 BRA `(.L_x_122) ;  /* 0x0000000000540947 */ /* 0x000fea0003800000 */
[----:B------:R-:W-:Y:S01]  /*72c0*/  R2UR UR13, R76 ;  /* 0x000000004c0d72ca */ /* 0x000fe200000e0000 */
[----:B------:R-:W-:Y:S01]  /*72d0*/  UIADD3 UR18, UP0, UPT, UR48, 0x680, URZ ;  /* 0x0000068030127890 */ /* 0x000fe2000ff1e0ff */
[----:B------:R-:W-:Y:S01]  /*72e0*/  R2UR UR14, R77 ;  /* 0x000000004d0e72ca */ /* 0x000fe200000e0000 */
[----:B------:R-:W-:Y:S02]  /*72f0*/  UIMAD UR4, UR44, 0x1800, UR42 ;  /* 0x000018002c0478a4 */ /* 0x000fe4000f8e022a */
[----:B------:R-:W-:Y:S02]  /*7300*/  UIADD3.X UR19, UPT, UPT, URZ, UR49, URZ, UP0, !UPT ;  /* 0x00000031ff137290 */ /* 0x000fe400087fe4ff */
[----:B------:R-:W-:Y:S01]  /*7310*/  UIADD3 UR12, UPT, UPT, UR4, 0x300, URZ ;  /* 0x00000300040c7890 */ /* 0x000fe2000fffe0ff */
[----:B------:R-:W-:Y:S01]  /*7320*/  UMOV UR15, UR36 ;  /* 0x00000024000f7c82 */ /* 0x000fe20008000000 */
[----:B------:R-:W-:Y:S01]  /*7330*/  UIADD3 UR8, UPT, UPT, UR4, 0xb00, URZ ;  /* 0x00000b0004087890 */ /* 0x000fe2000fffe0ff */
[----:B------:R-:W-:Y:S03]  /*7340*/  UMOV UR11, UR36 ;  /* 0x00000024000b7c82 */ /* 0x000fe60008000000 */
[----:B------:R-:W-:Y:S02]  /*7350*/  UIMAD UR13, UR13, 0x30, URZ ;  /* 0x000000300d0d78a4 */ /* 0x000fe4000f8e02ff */
[----:B------:R-:W-:Y:S02]  /*7360*/  USHF.L.U32 UR14, UR14, 0x6, URZ ;  /* 0x000000060e0e7899 */ /* 0x000fe400080006ff */
[----:B------:R-:W-:Y:S02]  /*7370*/  UIADD3 UR9, UPT, UPT, UR13, 0x10, URZ ;  /* 0x000000100d097890 */ /* 0x000fe4000fffe0ff */
[----:B------:R-:W-:Y:S02]  /*7380*/  UIADD3 UR4, UPT, UPT, UR4, 0x1300, URZ ;  /* 0x0000130004047890 */ /* 0x000fe4000fffe0ff */
[----:B------:R-:W-:Y:S01]  /*7390*/  UIADD3 UR5, UPT, UPT, UR13, 0x20, URZ ;  /* 0x000000200d057890 */ /* 0x000fe2000fffe0ff */
[----:B------:R-:W-:Y:S02]  /*73a0*/  UMOV UR10, UR14 ;  /* 0x0000000e000a7c82 */ /* 0x000fe40008000000 */
[----:B------:R2:W-:Y:S01]  /*73b0*/  UTMASTG.3D [UR12], [UR18] ;  /* 0x0000000c120073b5 */ /* 0x0005e20008010000 */
[----:B------:R-:W-:Y:S01]  /*73c0*/  UMOV UR7, UR36 ;  /* 0x0000002400077c82 */ /* 0x000fe20008000000 */
[----:B------:R-:W-:Y:S01]  /*73d0*/  UMOV UR6, UR14 ;  /* 0x0000000e00067c82 */ /* 0x000fe20008000000 */
[----:B------:R2:W-:Y:S03]  /*73e0*/  UTMASTG.3D [UR8], [UR18] ;  /* 0x00000008120073b5 */ /* 0x0005e60008010000 */
[----:B------:R2:W-:Y:S02]  /*73f0*/  UTMASTG.3D [UR4], [UR18] ;  /* 0x00000004120073b5 */ /* 0x0005e40008010000 */
[----:B--2---:R0:W-:Y:S02]  /*7400*/  UTMACMDFLUSH ;  /* 0x00000000000079b7 */ /* 0x0041e40000000000 */
.L_x_122:
[----:B------:R-:W-:Y:S05]  /*7410*/  BSYNC.RECONVERGENT B0 ;  /* 0x0000000000007941 */ /* 0x000fea0003800200 */
.L_x_121:
[----:B------:R-:W-:Y:S04]  /*7420*/  BSSY.RECONVERGENT B0, `(.L_x_123) ;  /* 0x0000003000007945 */ /* 0x000fe80003800200 */
[----:B------:R-:W-:Y:S05]  /*7430*/  @P0 BRA `(.L_x_124) ;  /* 0x0000000000040947 */ /* 0x000fea0003800000 */
[----:B------:R-:W-:Y:S04]  /*7440*/  DEPBAR.LE SB0, 0x0 ;  /* 0x000080000000791a */ /* 0x000fe80000000000 */
.L_x_124:
[----:B------:R-:W-:Y:S05]  /*7450*/  BSYNC.RECONVERGENT B0 ;  /* 0x0000000000007941 */ /* 0x000fea0003800200 */
.L_x_123:
[----:B------:R-:W-:Y:S01]  /*7460*/  BAR.SYNC.DEFER_BLOCKING 0x1, 0x80 ;  /* 0x0042000000007b1d */ /* 0x000fe20000010000 */
[----:B------:R-:W-:Y:S01]  /*7470*/  UIADD3 UR43, UPT, UPT, UR43, 0x1, URZ ;  /* 0x000000012b2b7890 */ /* 0x000fe2000fffe0ff */
[----:B------:R-:W-:Y:S03]  /*7480*/  IADD3 R49, PT, PT, R49, 0x1, RZ ;  /* 0x0000000131317810 */ /* 0x000fe60007ffe0ff */
[----:B------:R-:W-:Y:S09]  /*7490*/  UISETP.NE.AND UP0, UPT, UR43, URZ, UPT ;  /* 0x000000ff2b00728c */ /* 0x000ff2000bf05270 */
[----:B------:R-:W-:Y:S05]  /*74a0*/  BRA.U !UP0, `(.L_x_125) ;  /* 0x0000000108287547 */ /* 0x000fea000b800000 */
[----:B------:R-:W-:Y:S01]  /*74b0*/  ISETP.NE.AND P0, PT, R92, RZ, PT ;  /* 0x000000ff5c00720c */ /* 0x000fe20003f05270 */
[----:B-1----:R-:W-:Y:S11]  /*74c0*/  IMAD.U32 R0, RZ, RZ, UR37 ;  /* 0x00000025ff007e24 */ /* 0x002ff6000f8e00ff */
[----:B------:R-:W-:Y:S01]  /*74d0*/  @!UPT UIADD3 URZ, UPT, UPT, URZ, URZ, URZ ;  /* 0x000000fffffff290 */ /* 0x000fe2000fffe0ff */
[C---:B------:R-:W-:Y:S01]  /*74e0*/  @P0 LEA R2, R85.reuse, UR42, 0x3 ;  /* 0x0000002a55020c11 */ /* 0x040fe2000f8e18ff */
[----:B------:R-:W-:Y:S04]  /*74f0*/  VIADD R85, R85, 0x1 ;  /* 0x0000000155557836 */ /* 0x000fe80000000000 */
[----:B------:R-:W-:Y:S05]  /*7500*/  @P0 VIADD R2, R2, 0x1f0 ;  /* 0x000001f002020836 */ /* 0x000fea0000000000 */
[----:B------:R-:W-:Y:S04]  /*7510*/  @P0 PRMT R0, R0, 0x654, R2 ;  /* 0x0000065400000816 */ /* 0x000fe80000000002 */
[----:B------:R2:W-:Y:S01]  /*7520*/  @P0 SYNCS.ARRIVE.TRANS64.RED.A1T0 RZ, [R0+URZ], RZ ;  /* 0x000000ff00ff09a7 */ /* 0x0005e200081004ff */
[C---:B------:R-:W-:Y:S04]  /*7530*/  ISETP.NE.AND P0, PT, R85.reuse, 0x2, PT ;  /* 0x000000025500780c */ /* 0x040fe80003f05270 */
[----:B------:R-:W-:Y:S09]  /*7540*/  SEL R85, R85, RZ, P0 ;  /* 0x000000ff55557207 */ /* 0x000ff20000000000 */
.L_x_125:
[----:B------:R-:W-:Y:S01]  /*7550*/  ISETP.NE.AND P2, PT, R90, RZ, PT ;  /* 0x000000ff5a00720c */ /* 0x000fe20003f45270 */
[----:B------:R-:W-:Y:S01]  /*7560*/  UISETP.NE.AND UP0, UPT, UR16, 0x2, UPT ;  /* 0x000000021000788c */ /* 0x000fe2000bf05270 */
[----:B------:R-:W-:Y:S01]  /*7570*/  ISETP.NE.AND P0, PT, R91, 0x2, PT ;  /* 0x000000025b00780c */ /* 0x000fe20003f05270 */
[----:B------:R-:W-:Y:S01]  /*7580*/  IMAD.IADD R76, R47, 0x1, R74 ;  /* 0x000000012f4c7824 */ /* 0x000fe200078e024a */
[----:B------:R-:W-:Y:S01]  /*7590*/  ISETP.NE.AND P1, PT, R49, 0x4, PT ;  /* 0x000000043100780c */ /* 0x000fe20003f25270 */
[----:B------:R-:W-:Y:S01]  /*75a0*/  USEL UR4, URZ, 0x1, UP0 ;  /* 0x00000001ff047887 */ /* 0x000fe20008000000 */
[----:B------:R-:W-:Y:S01]  /*75b0*/  SEL R2, RZ, 0x1, P0 ;  /* 0x00000001ff027807 */ /* 0x000fe20000000000 */
[----:B------:R-:W-:Y:S01]  /*75c0*/  USEL UR44, UR16, URZ, UP0 ;  /* 0x000000ff102c7287 */ /* 0x000fe20008000000 */
[----:B-12---:R-:W-:Y:S01]  /*75d0*/  SEL R0, RZ, 0x1, P1 ;  /* 0x00000001ff007807 */ /* 0x006fe20000800000 */
[----:B------:R-:W-:Y:S01]  /*75e0*/  IMAD.IADD R77, R48, 0x1, R75 ;  /* 0x00000001304d7824 */ /* 0x000fe200078e024b */
[----:B------:R-:W-:Y:S02]  /*75f0*/  LOP3.LUT R86, R86, R2, RZ, 0x3c, !PT ;  /* 0x0000000256567212 */ /* 0x000fe400078e3cff */
[----:B------:R-:W-:Y:S02]  /*7600*/  LOP3.LUT R88, R88, UR4, RZ, 0x3c, !PT ;  /* 0x0000000458587c12 */ /* 0x000fe4000f8e3cff */
[----:B------:R-:W-:Y:S02]  /*7610*/  @P2 R2UR UR36, R84 ;  /* 0x00000000542422ca */ /* 0x000fe400000e0000 */
[----:B------:R-:W-:Y:S02]  /*7620*/  LOP3.LUT R87, R87, R0, RZ, 0x3c, !PT ;  /* 0x0000000057577212 */ /* 0x000fe400078e3cff */
[----:B------:R-:W-:Y:S02]  /*7630*/  SEL R91, R91, RZ, P0 ;  /* 0x000000ff5b5b7207 */ /* 0x000fe40000000000 */
[----:B------:R-:W-:Y:S01]  /*7640*/  SEL R49, R49, RZ, P1 ;  /* 0x000000ff31317207 */ /* 0x000fe20000800000 */
[----:B------:R-:W-:Y:S08]  /*7650*/  @P2 BRA `(.L_x_126) ;  /* 0xffffffe4000c2947 */ /* 0x000ff0000383ffff */
[----:B------:R-:W-:-:S09]  /*7660*/  UISETP.NE.AND UP0, UPT, UR46, URZ, UPT ;  /* 0x000000ff2e00728c */ /* 0x000fd2000bf05270 */
[----:B------:R-:W-:Y:S05]  /*7670*/  BRA.U !UP0, `(.L_x_127) ;  /* 0x0000000108487547 */ /* 0x000fea000b800000 */
[----:B------:R-:W1:Y:S02]  /*7680*/  LDCU.64 UR4, c[0x0][0x890] ;  /* 0x00011200ff0477ac */ /* 0x000e640008000a00 */
[----:B-1----:R-:W-:-:S04]  /*7690*/  UISETP.NE.U32.AND UP0, UPT, UR4, URZ, UPT ;  /* 0x000000ff0400728c */ /* 0x002fc8000bf05070 */
[----:B------:R-:W-:-:S09]  /*76a0*/  UISETP.NE.AND.EX UP0, UPT, UR5, URZ, UPT, UP0 ;  /* 0x000000ff0500728c */ /* 0x000fd2000bf05300 */
[----:B------:R-:W-:Y:S05]  /*76b0*/  BRA.U UP0, `(.L_x_128) ;  /* 0x00000001000c7547 */ /* 0x000fea000b800000 */
[----:B------:R-:W-:-:S13]  /*76c0*/  FSETP.NEU.AND P0, PT, R51, RZ, PT ;  /* 0x000000ff3300720b */ /* 0x000fda0003f0d000 */
[----:B------:R-:W-:Y:S05]  /*76d0*/  @!P0 EXIT ;  /* 0x000000000000894d */ /* 0x000fea0003800000 */
[----:B------:R-:W-:Y:S05]  /*76e0*/  BRA `(.L_x_127) ;  /* 0x00000000002c7947 */ /* 0x000fea0003800000 */
.L_x_128:
[----:B------:R-:W-:Y:S01]  /*76f0*/  LOP3.LUT P0, RZ, R78, 0xff, RZ, 0xc0, !PT ;  /* 0x000000ff4eff7812 */ /* 0x000fe2000780c0ff */
[----:B------:R-:W-:-:S12]  /*7700*/  BSSY.RECONVERGENT B0, `(.L_x_127) ;  /* 0x0000009000007945 */ /* 0x000fd80003800200 */
[----:B------:R-:W-:Y:S05]  /*7710*/  @P0 BRA `(.L_x_129) ;  /* 0x0000000000140947 */ /* 0x000fea0003800000 */
[----:B------:R-:W1:Y:S02]  /*7720*/  LDCU.64 UR4, c[0x0][0x888] ;  /* 0x00011100ff0477ac */ /* 0x000e640008000a00 */
[----:B-1----:R-:W-:-:S04]  /*7730*/  ISETP.NE.U32.AND P0, PT, RZ, UR4, PT ;  /* 0x00000004ff007c0c */ /* 0x002fc8000bf05070 */
[----:B------:R-:W-:-:S13]  /*7740*/  ISETP.NE.AND.EX P0, PT, RZ, UR5, PT, P0 ;  /* 0x00000005ff007c0c */ /* 0x000fda000bf05300 */
[----:B------:R-:W-:Y:S05]  /*7750*/  @!P0 EXIT ;  /* 0x000000000000894d */ /* 0x000fea0003800000 */
[----:B------:R-:W-:Y:S05]  /*7760*/  BRA `(.L_x_130) ;  /* 0x0000000000087947 */ /* 0x000fea0003800000 */
.L_x_129:
[----:B------:R-:W-:-:S13]  /*7770*/  FSETP.NEU.AND P0, PT, R51, RZ, PT ;  /* 0x000000ff3300720b */ /* 0x000fda0003f0d000 */
[----:B------:R-:W-:Y:S05]  /*7780*/  @!P0 EXIT ;  /* 0x000000000000894d */ /* 0x000fea0003800000 */
.L_x_130:
[----:B------:R-:W-:Y:S05]  /*7790*/  BSYNC.RECONVERGENT B0 ;  /* 0x0000000000007941 */ /* 0x000fea0003800200 */
.L_x_127:
[----:B------:R-:W-:-:S04]  /*77a0*/  DEPBAR.LE SB0, 0x0 ;  /* 0x000080000000791a */ /* 0x000fc80000000000 */
[----:B------:R-:W-:Y:S05]  /*77b0*/  EXIT ;  /* 0x000000000000794d */ /* 0x000fea0003800000 */
.L_x_20:
[----:B--2---:R2:W1:Y:S02]  /*77c0*/  SYNCS.PHASECHK.TRANS64.TRYWAIT P0, [R2+URZ+0x280], R3 ;  /* 0x00028003020075a7 */ /* 0x00446400080011ff */
[----:B-1----:R-:W-:Y:S05]  /*77d0*/  @!P0 NANOSLEEP.SYNCS 0x989680 ;  /* 0x009896800000895d */ /* 0x002fea0003900000 */
[----:B------:R-:W1:Y:S02]  /*77e0*/  @!P0 SYNCS.PHASECHK.TRANS64 P0, [R2+URZ+0x280], R3 ;  /* 0x00028003020085a7 */ /* 0x000e6400080010ff */
[----:B-1----:R-:W-:Y:S05]  /*77f0*/  @!P0 BRA `(.L_x_20) ;  /* 0xfffffffc00f08947 */ /* 0x002fea000383ffff */
[----:B------:R-:W-:Y:S05]  /*7800*/  BRA `(.L_x_131) ;  /* 0xffffffa000407947 */ /* 0x000fea000383ffff */
.L_x_23:
[----:B-1----:R-:W-:Y:S07]  /*7810*/  MOV R2, UR33 ;  /* 0x0000002100027c02 */ /* 0x002fee0008000f00 */
.L_x_132:
[----:B-1----:R1:W2:Y:S02]  /*7820*/  SYNCS.PHASECHK.TRANS64.TRYWAIT P0, [R2+URZ+0xf0], R4 ;  /* 0x0000f004020075a7 */ /* 0x0022a400080011ff */
[----:B--2---:R-:W-:Y:S05]  /*7830*/  @!P0 NANOSLEEP.SYNCS 0x989680 ;  /* 0x009896800000895d */ /* 0x004fea0003900000 */
[----:B------:R-:W2:Y:S02]  /*7840*/  @!P0 SYNCS.PHASECHK.TRANS64 P0, [R2+URZ+0xf0], R4 ;  /* 0x0000f004020085a7 */ /* 0x000ea400080010ff */
[----:B--2---:R-:W-:Y:S05]  /*7850*/  @!P0 BRA `(.L_x_132) ;  /* 0xfffffffc00f08947 */ /* 0x004fea000383ffff */
[----:B------:R-:W-:Y:S05]  /*7860*/  BRA `(.L_x_22) ;  /* 0xffffffa000907947 */ /* 0x000fea000383ffff */
.L_x_29:
[----:B-1----:R-:W-:Y:S07]  /*7870*/  MOV R2, UR17 ;  /* 0x0000001100027c02 */ /* 0x002fee0008000f00 */
.L_x_133:
[----:B-1----:R1:W2:Y:S02]  /*7880*/  SYNCS.PHASECHK.TRANS64.TRYWAIT P0, [R2+URZ+0xf0], R4 ;  /* 0x0000f004020075a7 */ /* 0x0022a400080011ff */
[----:B--2---:R-:W-:Y:S05]  /*7890*/  @!P0 NANOSLEEP.SYNCS 0x989680 ;  /* 0x009896800000895d */ /* 0x004fea0003900000 */
[----:B------:R-:W2:Y:S02]  /*78a0*/  @!P0 SYNCS.PHASECHK.TRANS64 P0, [R2+URZ+0xf0], R4 ;  /* 0x0000f004020085a7 */ /* 0x000ea400080010ff */
[----:B--2---:R-:W-:Y:S05]  /*78b0*/  @!P0 BRA `(.L_x_133) ;  /* 0xfffffffc00f08947 */ /* 0x004fea000383ffff */
[----:B------:R-:W-:Y:S05]  /*78c0*/  BRA `(.L_x_28) ;  /* 0xffffffa400387947 */ /* 0x000fea000383ffff */
.L_x_33:
[----:B-1----:R1:W2:Y:S02]  /*78d0*/  SYNCS.PHASECHK.TRANS64.TRYWAIT P0, [R2+URZ+0x210], R3 ;  /* 0x00021003020075a7 */ /* 0x0022a400080011ff */
[----:B--2---:R-:W-:Y:S05]  /*78e0*/  @!P0 NANOSLEEP.SYNCS 0x989680 ;  /* 0x009896800000895d */ /* 0x004fea0003900000 */
[----:B------:R-:W2:Y:S02]  /*78f0*/  @!P0 SYNCS.PHASECHK.TRANS64 P0, [R2+URZ+0x210], R3 ;  /* 0x00021003020085a7 */ /* 0x000ea400080010ff */
[----:B--2---:R-:W-:Y:S05]  /*7900*/  @!P0 BRA `(.L_x_33) ;  /* 0xfffffffc00f08947 */ /* 0x004fea000383ffff */
[----:B------:R-:W-:Y:S05]  /*7910*/  BRA `(.L_x_134) ;  /* 0xffffffa400c87947 */ /* 0x000fea000383ffff */
.L_x_37:
[----:B----4-:R-:W-:-:S07]  /*7920*/  MOV R0, UR5 ;  /* 0x0000000500007c02 */ /* 0x010fce0008000f00 */
.L_x_135:
[----:B-1----:R1:W2:Y:S02]  /*7930*/  SYNCS.PHASECHK.TRANS64.TRYWAIT P0, [R0+URZ], R2 ;  /* 0x00000002000075a7 */ /* 0x0022a400080011ff */
[----:B--2---:R-:W-:Y:S05]  /*7940*/  @!P0 NANOSLEEP.SYNCS 0x989680 ;  /* 0x009896800000895d */ /* 0x004fea0003900000 */
[----:B------:R-:W2:Y:S02]  /*7950*/  @!P0 SYNCS.PHASECHK.TRANS64 P0, [R0+URZ], R2 ;  /* 0x00000002000085a7 */ /* 0x000ea400080010ff */
[----:B--2---:R-:W-:Y:S05]  /*7960*/  @!P0 BRA `(.L_x_135) ;  /* 0xfffffffc00f08947 */ /* 0x004fea000383ffff */
[----:B------:R-:W-:Y:S05]  /*7970*/  BRA `(.L_x_136) ;  /* 0xffffffac00387947 */ /* 0x000fea000383ffff */
.L_x_38:
[----:B----4-:R-:W-:-:S07]  /*7980*/  MOV R0, UR5 ;  /* 0x0000000500007c02 */ /* 0x010fce0008000f00 */
.L_x_137:
[----:B-1----:R1:W2:Y:S02]  /*7990*/  SYNCS.PHASECHK.TRANS64.TRYWAIT P0, [R0+URZ], R3 ;  /* 0x00000003000075a7 */ /* 0x0022a400080011ff */
[----:B--2---:R-:W-:Y:S05]  /*79a0*/  @!P0 NANOSLEEP.SYNCS 0x989680 ;  /* 0x009896800000895d */ /* 0x004fea0003900000 */
[----:B------:R-:W2:Y:S02]  /*79b0*/  @!P0 SYNCS.PHASECHK.TRANS64 P0, [R0+URZ], R3 ;  /* 0x00000003000085a7 */ /* 0x000ea400080010ff */
[----:B--2---:R-:W-:Y:S05]  /*79c0*/  @!P0 BRA `(.L_x_137) ;  /* 0xfffffffc00f08947 */ /* 0x004fea000383ffff */
[----:B------:R-:W-:Y:S05]  /*79d0*/  BRA `(.L_x_138) ;  /* 0xffffffac00447947 */ /* 0x000fea000383ffff */
.L_x_39:
[----:B----4-:R-:W-:-:S07]  /*79e0*/  MOV R0, UR5 ;  /* 0x0000000500007c02 */ /* 0x010fce0008000f00 */
.L_x_139:
[----:B-1----:R1:W2:Y:S02]  /*79f0*/  SYNCS.PHASECHK.TRANS64.TRYWAIT P0, [R0+URZ], R3 ;  /* 0x00000003000075a7 */ /* 0x0022a400080011ff */
[----:B--2---:R-:W-:Y:S05]  /*7a00*/  @!P0 NANOSLEEP.SYNCS 0x989680 ;  /* 0x009896800000895d */ /* 0x004fea0003900000 */
[----:B------:R-:W2:Y:S02]  /*7a10*/  @!P0 SYNCS.PHASECHK.TRANS64 P0, [R0+URZ], R3 ;  /* 0x00000003000085a7 */ /* 0x000ea400080010ff */
[----:B--2---:R-:W-:Y:S05]  /*7a20*/  @!P0 BRA `(.L_x_139) ;  /* 0xfffffffc00f08947 */ /* 0x004fea000383ffff */
[----:B------:R-:W-:Y:S05]  /*7a30*/  BRA `(.L_x_140) ;  /* 0xffffffac00507947 */ /* 0x000fea000383ffff */
.L_x_40:
[----:B----4-:R-:W-:-:S07]  /*7a40*/  MOV R0, UR5 ;  /* 0x0000000500007c02 */ /* 0x010fce0008000f00 */
.L_x_141:
[----:B-1----:R1:W2:Y:S02]  /*7a50*/  SYNCS.PHASECHK.TRANS64.TRYWAIT P0, [R0+URZ], R3 ;  /* 0x00000003000075a7 */ /* 0x0022a400080011ff */
[----:B--2---:R-:W-:Y:S05]  /*7a60*/  @!P0 NANOSLEEP.SYNCS 0x989680 ;  /* 0x009896800000895d */ /* 0x004fea0003900000 */
[----:B------:R-:W2:Y:S02]  /*7a70*/  @!P0 SYNCS.PHASECHK.TRANS64 P0, [R0+URZ], R3 ;  /* 0x00000003000085a7 */ /* 0x000ea400080010ff */
[----:B--2---:R-:W-:Y:S05]  /*7a80*/  @!P0 BRA `(.L_x_141) ;  /* 0xfffffffc00f08947 */ /* 0x004fea000383ffff */
[----:B------:R-:W-:Y:S05]  /*7a90*/  BRA `(.L_x_142) ;  /* 0xffffffac005c7947 */ /* 0x000fea000383ffff */
.L_x_41:
[----:B----4-:R-:W-:-:S07]  /*7aa0*/  MOV R0, UR5 ;  /* 0x0000000500007c02 */ /* 0x010fce0008000f00 */
.L_x_143:
[----:B-1----:R1:W2:Y:S02]  /*7ab0*/  SYNCS.PHASECHK.TRANS64.TRYWAIT P0, [R0+URZ], R3 ;  /* 0x00000003000075a7 */ /* 0x0022a400080011ff */
[----:B--2---:R-:W-:Y:S05]  /*7ac0*/  @!P0 NANOSLEEP.SYNCS 0x989680 ;  /* 0x009896800000895d */ /* 0x004fea0003900000 */
[----:B------:R-:W2:Y:S02]  /*7ad0*/  @!P0 SYNCS.PHASECHK.TRANS64 P0, [R0+URZ], R3 ;  /* 0x00000003000085a7 */ /* 0x000ea400080010ff */
[----:B--2---:R-:W-:Y:S05]  /*7ae0*/  @!P0 BRA `(.L_x_143) ;  /* 0xfffffffc00f08947 */ /* 0x004fea000383ffff */
[----:B------:R-:W-:Y:S05]  /*7af0*/  BRA `(.L_x_144) ;  /* 0xffffffac00687947 */ /* 0x000fea000383ffff */
.L_x_42:
[----:B----4-:R-:W-:-:S07]  /*7b00*/  MOV R0, UR5 ;  /* 0x0000000500007c02 */ /* 0x010fce0008000f00 */
.L_x_145:
[----:B-1----:R1:W2:Y:S02]  /*7b10*/  SYNCS.PHASECHK.TRANS64.TRYWAIT P0, [R0+URZ], R3 ;  /* 0x00000003000075a7 */ /* 0x0022a400080011ff */
[----:B--2---:R-:W-:Y:S05]  /*7b20*/  @!P0 NANOSLEEP.SYNCS 0x989680 ;  /* 0x009896800000895d */ /* 0x004fea0003900000 */
[----:B------:R-:W2:Y:S02]  /*7b30*/  @!P0 SYNCS.PHASECHK.TRANS64 P0, [R0+URZ], R3 ;  /* 0x00000003000085a7 */ /* 0x000ea400080010ff */
[----:B--2---:R-:W-:Y:S05]  /*7b40*/  @!P0 BRA `(.L_x_145) ;  /* 0xfffffffc00f08947 */ /* 0x004fea000383ffff */
[----:B------:R-:W-:Y:S05]  /*7b50*/  BRA `(.L_x_146) ;  /* 0xffffffac00747947 */ /* 0x000fea000383ffff */
.L_x_43:
[----:B----4-:R-:W-:-:S07]  /*7b60*/  MOV R0, UR5 ;  /* 0x0000000500007c02 */ /* 0x010fce0008000f00 */
.L_x_147:
[----:B-1----:R1:W2:Y:S02]  /*7b70*/  SYNCS.PHASECHK.TRANS64.TRYWAIT P0, [R0+URZ], R3 ;  /* 0x00000003000075a7 */ /* 0x0022a400080011ff */
[----:B--2---:R-:W-:Y:S05]  /*7b80*/  @!P0 NANOSLEEP.SYNCS 0x989680 ;  /* 0x009896800000895d */ /* 0x004fea0003900000 */
[----:B------:R-:W2:Y:S02]  /*7b90*/  @!P0 SYNCS.PHASECHK.TRANS64 P0, [R0+URZ], R3 ;  /* 0x00000003000085a7 */ /* 0x000ea400080010ff */
[----:B--2---:R-:W-:Y:S05]  /*7ba0*/  @!P0 BRA `(.L_x_147) ;  /* 0xfffffffc00f08947 */ /* 0x004fea000383ffff */
[----:B------:R-:W-:Y:S05]  /*7bb0*/  BRA `(.L_x_148) ;  /* 0xffffffac00807947 */ /* 0x000fea000383ffff */
.L_x_44:
[----:B----4-:R-:W-:-:S07]  /*7bc0*/  MOV R0, UR5 ;  /* 0x0000000500007c02 */ /* 0x010fce0008000f00 */
.L_x_149:
[----:B-1----:R1:W2:Y:S02]  /*7bd0*/  SYNCS.PHASECHK.TRANS64.TRYWAIT P0, [R0+URZ], R3 ;  /* 0x00000003000075a7 */ /* 0x0022a400080011ff */
[----:B--2---:R-:W-:Y:S05]  /*7be0*/  @!P0 NANOSLEEP.SYNCS 0x989680 ;  /* 0x009896800000895d */ /* 0x004fea0003900000 */
[----:B------:R-:W2:Y:S02]  /*7bf0*/  @!P0 SYNCS.PHASECHK.TRANS64 P0, [R0+URZ], R3 ;  /* 0x00000003000085a7 */ /* 0x000ea400080010ff */
[----:B--2---:R-:W-:Y:S05]  /*7c00*/  @!P0 BRA `(.L_x_149) ;  /* 0xfffffffc00f08947 */ /* 0x004fea000383ffff */
[----:B------:R-:W-:Y:S05]  /*7c10*/  BRA `(.L_x_150) ;  /* 0xffffffac008c7947 */ /* 0x000fea000383ffff */
.L_x_45:
[----:B----4-:R-:W-:-:S07]  /*7c20*/  MOV R0, UR5 ;  /* 0x0000000500007c02 */ /* 0x010fce0008000f00 */
.L_x_151:
[----:B-1----:R1:W2:Y:S02]  /*7c30*/  SYNCS.PHASECHK.TRANS64.TRYWAIT P0, [R0+URZ], R3 ;  /* 0x00000003000075a7 */ /* 0x0022a400080011ff */
[----:B--2---:R-:W-:Y:S05]  /*7c40*/  @!P0 NANOSLEEP.SYNCS 0x989680 ;  /* 0x009896800000895d */ /* 0x004fea0003900000 */
[----:B------:R-:W2:Y:S02]  /*7c50*/  @!P0 SYNCS.PHASECHK.TRANS64 P0, [R0+URZ], R3 ;  /* 0x00000003000085a7 */ /* 0x000ea400080010ff */
[----:B--2---:R-:W-:Y:S05]  /*7c60*/  @!P0 BRA `(.L_x_151) ;  /* 0xfffffffc00f08947 */ /* 0x004fea000383ffff */
[----:B------:R-:W-:Y:S05]  /*7c70*/  BRA `(.L_x_152) ;  /* 0xffffffac00987947 */ /* 0x000fea000383ffff */
.L_x_46:
[----:B----4-:R-:W-:-:S07]  /*7c80*/  MOV R0, UR5 ;  /* 0x0000000500007c02 */ /* 0x010fce0008000f00 */
.L_x_153:
[----:B-1----:R1:W2:Y:S02]  /*7c90*/  SYNCS.PHASECHK.TRANS64.TRYWAIT P0, [R0+URZ], R3 ;  /* 0x00000003000075a7 */ /* 0x0022a400080011ff */
[----:B--2---:R-:W-:Y:S05]  /*7ca0*/  @!P0 NANOSLEEP.SYNCS 0x989680 ;  /* 0x009896800000895d */ /* 0x004fea0003900000 */
[----:B------:R-:W2:Y:S02]  /*7cb0*/  @!P0 SYNCS.PHASECHK.TRANS64 P0, [R0+URZ], R3 ;  /* 0x00000003000085a7 */ /* 0x000ea400080010ff */
[----:B--2---:R-:W-:Y:S05]  /*7cc0*/  @!P0 BRA `(.L_x_153) ;  /* 0xfffffffc00f08947 */ /* 0x004fea000383ffff */
[----:B------:R-:W-:Y:S05]  /*7cd0*/  BRA `(.L_x_154) ;  /* 0xffffffac00a47947 */ /* 0x000fea000383ffff */
.L_x_47:
[----:B----4-:R-:W-:-:S07]  /*7ce0*/  MOV R0, UR5 ;  /* 0x0000000500007c02 */ /* 0x010fce0008000f00 */
.L_x_155:
[----:B-1----:R1:W2:Y:S02]  /*7cf0*/  SYNCS.PHASECHK.TRANS64.TRYWAIT P0, [R0+URZ], R3 ;  /* 0x00000003000075a7 */ /* 0x0022a400080011ff */
[----:B--2---:R-:W-:Y:S05]  /*7d00*/  @!P0 NANOSLEEP.SYNCS 0x989680 ;  /* 0x009896800000895d */ /* 0x004fea0003900000 */
[----:B------:R-:W2:Y:S02]  /*7d10*/  @!P0 SYNCS.PHASECHK.TRANS64 P0, [R0+URZ], R3 ;  /* 0x00000003000085a7 */ /* 0x000ea400080010ff */
[----:B--2---:R-:W-:Y:S05]  /*7d20*/  @!P0 BRA `(.L_x_155) ;  /* 0xfffffffc00f08947 */ /* 0x004fea000383ffff */
[----:B------:R-:W-:Y:S05]  /*7d30*/  BRA `(.L_x_156) ;  /* 0xffffffac00b07947 */ /* 0x000fea000383ffff */
.L_x_48:
[----:B----4-:R-:W-:-:S07]  /*7d40*/  MOV R0, UR5 ;  /* 0x0000000500007c02 */ /* 0x010fce0008000f00 */
.L_x_157:
[----:B-1----:R1:W2:Y:S02]  /*7d50*/  SYNCS.PHASECHK.TRANS64.TRYWAIT P0, [R0+URZ], R3 ;  /* 0x00000003000075a7 */ /* 0x0022a400080011ff */
[----:B--2---:R-:W-:Y:S05]  /*7d60*/  @!P0 NANOSLEEP.SYNCS 0x989680 ;  /* 0x009896800000895d */ /* 0x004fea0003900000 */
[----:B------:R-:W2:Y:S02]  /*7d70*/  @!P0 SYNCS.PHASECHK.TRANS64 P0, [R0+URZ], R3 ;  /* 0x00000003000085a7 */ /* 0x000ea400080010ff */
[----:B--2---:R-:W-:Y:S05]  /*7d80*/  @!P0 BRA `(.L_x_157) ;  /* 0xfffffffc00f08947 */ /* 0x004fea000383ffff */
[----:B------:R-:W-:Y:S05]  /*7d90*/  BRA `(.L_x_158) ;  /* 0xffffffac00bc7947 */ /* 0x000fea000383ffff */
.L_x_49:
[----:B----4-:R-:W-:-:S07]  /*7da0*/  MOV R0, UR5 ;  /* 0x0000000500007c02 */ /* 0x010fce0008000f00 */
.L_x_159:
[----:B-1----:R1:W2:Y:S02]  /*7db0*/  SYNCS.PHASECHK.TRANS64.TRYWAIT P0, [R0+URZ], R3 ;  /* 0x00000003000075a7 */ /* 0x0022a400080011ff */
[----:B--2---:R-:W-:Y:S05]  /*7dc0*/  @!P0 NANOSLEEP.SYNCS 0x989680 ;  /* 0x009896800000895d */ /* 0x004fea0003900000 */
[----:B------:R-:W2:Y:S02]  /*7dd0*/  @!P0 SYNCS.PHASECHK.TRANS64 P0, [R0+URZ], R3 ;  /* 0x00000003000085a7 */ /* 0x000ea400080010ff */
[----:B--2---:R-:W-:Y:S05]  /*7de0*/  @!P0 BRA `(.L_x_159) ;  /* 0xfffffffc00f08947 */ /* 0x004fea000383ffff */
[----:B------:R-:W-:Y:S05]  /*7df0*/  BRA `(.L_x_160) ;  /* 0xffffffac00c87947 */ /* 0x000fea000383ffff */
.L_x_50:
[----:B----4-:R-:W-:-:S07]  /*7e00*/  MOV R0, UR5 ;  /* 0x0000000500007c02 */ /* 0x010fce0008000f00 */
.L_x_161:
[----:B-1----:R1:W2:Y:S02]  /*7e10*/  SYNCS.PHASECHK.TRANS64.TRYWAIT P0, [R0+URZ], R3 ;  /* 0x00000003000075a7 */ /* 0x0022a400080011ff */
[----:B--2---:R-:W-:Y:S05]  /*7e20*/  @!P0 NANOSLEEP.SYNCS 0x989680 ;  /* 0x009896800000895d */ /* 0x004fea0003900000 */
[----:B------:R-:W2:Y:S02]  /*7e30*/  @!P0 SYNCS.PHASECHK.TRANS64 P0, [R0+URZ], R3 ;  /* 0x00000003000085a7 */ /* 0x000ea400080010ff */
[----:B--2---:R-:W-:Y:S05]  /*7e40*/  @!P0 BRA `(.L_x_161) ;  /* 0xfffffffc00f08947 */ /* 0x004fea000383ffff */
[----:B------:R-:W-:Y:S05]  /*7e50*/  BRA `(.L_x_162) ;  /* 0xffffffac00d47947 */ /* 0x000fea000383ffff */
.L_x_51:
[----:B----4-:R-:W-:-:S07]  /*7e60*/  MOV R0, UR5 ;  /* 0x0000000500007c02 */ /* 0x010fce0008000f00 */
.L_x_163:
[----:B-1----:R1:W2:Y:S02]  /*7e70*/  SYNCS.PHASECHK.TRANS64.TRYWAIT P0, [R0+URZ], R3 ;  /* 0x00000003000075a7 */ /* 0x0022a400080011ff */
[----:B--2---:R-:W-:Y:S05]  /*7e80*/  @!P0 NANOSLEEP.SYNCS 0x989680 ;  /* 0x009896800000895d */ /* 0x004fea0003900000 */
[----:B------:R-:W2:Y:S02]  /*7e90*/  @!P0 SYNCS.PHASECHK.TRANS64 P0, [R0+URZ], R3 ;  /* 0x00000003000085a7 */ /* 0x000ea400080010ff */
[----:B--2---:R-:W-:Y:S05]  /*7ea0*/  @!P0 BRA `(.L_x_163) ;  /* 0xfffffffc00f08947 */ /* 0x004fea000383ffff */
[----:B------:R-:W-:Y:S05]  /*7eb0*/  BRA `(.L_x_164) ;  /* 0xffffffac00e07947 */ /* 0x000fea000383ffff */
.L_x_52:
[----:B----4-:R-:W-:-:S07]  /*7ec0*/  MOV R0, UR5 ;  /* 0x0000000500007c02 */ /* 0x010fce0008000f00 */
.L_x_165:
[----:B-1----:R1:W2:Y:S02]  /*7ed0*/  SYNCS.PHASECHK.TRANS64.TRYWAIT P0, [R0+URZ], R3 ;  /* 0x00000003000075a7 */ /* 0x0022a400080011ff */
[----:B--2---:R-:W-:Y:S05]  /*7ee0*/  @!P0 NANOSLEEP.SYNCS 0x989680 ;  /* 0x009896800000895d */ /* 0x004fea0003900000 */
[----:B------:R-:W2:Y:S02]  /*7ef0*/  @!P0 SYNCS.PHASECHK.TRANS64 P0, [R0+URZ], R3 ;  /* 0x00000003000085a7 */ /* 0x000ea400080010ff */
[----:B--2---:R-:W-:Y:S05]  /*7f00*/  @!P0 BRA `(.L_x_165) ;  /* 0xfffffffc00f08947 */ /* 0x004fea000383ffff */
[----:B------:R-:W-:Y:S05]  /*7f10*/  BRA `(.L_x_166) ;  /* 0xffffffac00ec7947 */ /* 0x000fea000383ffff */
.L_x_53:
[----:B----4-:R-:W-:-:S07]  /*7f20*/  MOV R0, UR5 ;  /* 0x0000000500007c02 */ /* 0x010fce0008000f00 */
.L_x_167:
[----:B-1----:R1:W2:Y:S02]  /*7f30*/  SYNCS.PHASECHK.TRANS64.TRYWAIT P0, [R0+URZ], R3 ;  /* 0x00000003000075a7 */ /* 0x0022a400080011ff */
[----:B--2---:R-:W-:Y:S05]  /*7f40*/  @!P0 NANOSLEEP.SYNCS 0x989680 ;  /* 0x009896800000895d */ /* 0x004fea0003900000 */
[----:B------:R-:W2:Y:S02]  /*7f50*/  @!P0 SYNCS.PHASECHK.TRANS64 P0, [R0+URZ], R3 ;  /* 0x00000003000085a7 */ /* 0x000ea400080010ff */
[----:B--2---:R-:W-:Y:S05]  /*7f60*/  @!P0 BRA `(.L_x_167) ;  /* 0xfffffffc00f08947 */ /* 0x004fea000383ffff */
[----:B------:R-:W-:Y:S05]  /*7f70*/  BRA `(.L_x_168) ;  /* 0xffffffac00f87947 */ /* 0x000fea000383ffff */
.L_x_54:
[----:B----4-:R-:W-:-:S07]  /*7f80*/  MOV R0, UR5 ;  /* 0x0000000500007c02 */ /* 0x010fce0008000f00 */
.L_x_169:
[----:B-1----:R1:W2:Y:S02]  /*7f90*/  SYNCS.PHASECHK.TRANS64.TRYWAIT P0, [R0+URZ], R3 ;  /* 0x00000003000075a7 */ /* 0x0022a400080011ff */
[----:B--2---:R-:W-:Y:S05]  /*7fa0*/  @!P0 NANOSLEEP.SYNCS 0x989680 ;  /* 0x009896800000895d */ /* 0x004fea0003900000 */
[----:B------:R-:W2:Y:S02]  /*7fb0*/  @!P0 SYNCS.PHASECHK.TRANS64 P0, [R0+URZ], R3 ;  /* 0x00000003000085a7 */ /* 0x000ea400080010ff */
[----:B--2---:R-:W-:Y:S05]  /*7fc0*/  @!P0 BRA `(.L_x_169) ;  /* 0xfffffffc00f08947 */ /* 0x004fea000383ffff */
[----:B------:R-:W-:Y:S05]  /*7fd0*/  BRA `(.L_x_170) ;  /* 0xffffffb000047947 */ /* 0x000fea000383ffff */
.L_x_55:
[----:B----4-:R-:W-:-:S07]  /*7fe0*/  MOV R0, UR5 ;  /* 0x0000000500007c02 */ /* 0x010fce0008000f00 */
.L_x_171:
[----:B-1----:R1:W2:Y:S02]  /*7ff0*/  SYNCS.PHASECHK.TRANS64.TRYWAIT P0, [R0+URZ], R3 ;  /* 0x00000003000075a7 */ /* 0x0022a400080011ff */
[----:B--2---:R-:W-:Y:S05]  /*8000*/  @!P0 NANOSLEEP.SYNCS 0x989680 ;  /* 0x009896800000895d */ /* 0x004fea0003900000 */
[----:B------:R-:W2:Y:S02]  /*8010*/  @!P0 SYNCS.PHASECHK.TRANS64 P0, [R0+URZ], R3 ;  /* 0x00000003000085a7 */ /* 0x000ea400080010ff */
[----:B--2---:R-:W-:Y:S05]  /*8020*/  @!P0 BRA `(.L_x_171) ;  /* 0xfffffffc00f08947 */ /* 0x004fea000383ffff */
[----:B------:R-:W-:Y:S05]  /*8030*/  BRA `(.L_x_172) ;  /* 0xffffffb000107947 */ /* 0x000fea000383ffff */
.L_x_56:
[----:B----4-:R-:W-:-:S07]  /*8040*/  MOV R0, UR5 ;  /* 0x0000000500007c02 */ /* 0x010fce0008000f00 */
.L_x_173:
[----:B-1----:R1:W2:Y:S02]  /*8050*/  SYNCS.PHASECHK.TRANS64.TRYWAIT P0, [R0+URZ], R3 ;  /* 0x00000003000075a7 */ /* 0x0022a400080011ff */
[----:B--2---:R-:W-:Y:S05]  /*8060*/  @!P0 NANOSLEEP.SYNCS 0x989680 ;  /* 0x009896800000895d */ /* 0x004fea0003900000 */
[----:B------:R-:W2:Y:S02]  /*8070*/  @!P0 SYNCS.PHASECHK.TRANS64 P0, [R0+URZ], R3 ;  /* 0x00000003000085a7 */ /* 0x000ea400080010ff */
[----:B--2---:R-:W-:Y:S05]  /*8080*/  @!P0 BRA `(.L_x_173) ;  /* 0xfffffffc00f08947 */ /* 0x004fea000383ffff */
[----:B------:R-:W-:Y:S05]  /*8090*/  BRA `(.L_x_174) ;  /* 0xffffffb0001c7947 */ /* 0x000fea000383ffff */
.L_x_57:
[----:B----4-:R-:W-:-:S07]  /*80a0*/  MOV R0, UR5 ;  /* 0x0000000500007c02 */ /* 0x010fce0008000f00 */
.L_x_175:
[----:B-1----:R1:W2:Y:S02]  /*80b0*/  SYNCS.PHASECHK.TRANS64.TRYWAIT P0, [R0+URZ], R3 ;  /* 0x00000003000075a7 */ /* 0x0022a400080011ff */
[----:B--2---:R-:W-:Y:S05]  /*80c0*/  @!P0 NANOSLEEP.SYNCS 0x989680 ;  /* 0x009896800000895d */ /* 0x004fea0003900000 */
[----:B------:R-:W2:Y:S02]  /*80d0*/  @!P0 SYNCS.PHASECHK.TRANS64 P0, [R0+URZ], R3 ;  /* 0x00000003000085a7 */ /* 0x000ea400080010ff */
[----:B--2---:R-:W-:Y:S05]  /*80e0*/  @!P0 BRA `(.L_x_175) ;  /* 0xfffffffc00f08947 */ /* 0x004fea000383ffff */
[----:B------:R-:W-:Y:S05]  /*80f0*/  BRA `(.L_x_176) ;  /* 0xffffffb000287947 */ /* 0x000fea000383ffff */
.L_x_58:
[----:B----4-:R-:W-:-:S07]  /*8100*/  MOV R0, UR5 ;  /* 0x0000000500007c02 */ /* 0x010fce0008000f00 */
.L_x_177:
[----:B-1----:R1:W2:Y:S02]  /*8110*/  SYNCS.PHASECHK.TRANS64.TRYWAIT P0, [R0+URZ], R3 ;  /* 0x00000003000075a7 */ /* 0x0022a400080011ff */
[----:B--2---:R-:W-:Y:S05]  /*8120*/  @!P0 NANOSLEEP.SYNCS 0x989680 ;  /* 0x009896800000895d */ /* 0x004fea0003900000 */
[----:B------:R-:W2:Y:S02]  /*8130*/  @!P0 SYNCS.PHASECHK.TRANS64 P0, [R0+URZ], R3 ;  /* 0x00000003000085a7 */ /* 0x000ea400080010ff */
[----:B--2---:R-:W-:Y:S05]  /*8140*/  @!P0 BRA `(.L_x_177) ;  /* 0xfffffffc00f08947 */ /* 0x004fea000383ffff */
[----:B------:R-:W-:Y:S05]  /*8150*/  BRA `(.L_x_178) ;  /* 0xffffffb000347947 */ /* 0x000fea000383ffff */
.L_x_59:
[----:B----4-:R-:W-:-:S07]  /*8160*/  MOV R0, UR5 ;  /* 0x0000000500007c02 */ /* 0x010fce0008000f00 */
.L_x_179:
[----:B-1----:R1:W2:Y:S02]  /*8170*/  SYNCS.PHASECHK.TRANS64.TRYWAIT P0, [R0+URZ], R3 ;  /* 0x00000003000075a7 */ /* 0x0022a400080011ff */
[----:B--2---:R-:W-:Y:S05]  /*8180*/  @!P0 NANOSLEEP.SYNCS 0x989680 ;  /* 0x009896800000895d */ /* 0x004fea0003900000 */
[----:B------:R-:W2:Y:S02]  /*8190*/  @!P0 SYNCS.PHASECHK.TRANS64 P0, [R0+URZ], R3 ;  /* 0x00000003000085a7 */ /* 0x000ea400080010ff */
[----:B--2---:R-:W-:Y:S05]  /*81a0*/  @!P0 BRA `(.L_x_179) ;  /* 0xfffffffc00f08947 */ /* 0x004fea000383ffff */
[----:B------:R-:W-:Y:S05]  /*81b0*/  BRA `(.L_x_180) ;  /* 0xffffffb000407947 */ /* 0x000fea000383ffff */
.L_x_60:
[----:B----4-:R-:W-:-:S07]  /*81c0*/  MOV R0, UR5 ;  /* 0x0000000500007c02 */ /* 0x010fce0008000f00 */
.L_x_181:
[----:B-1----:R1:W2:Y:S02]  /*81d0*/  SYNCS.PHASECHK.TRANS64.TRYWAIT P0, [R0+URZ], R3 ;  /* 0x00000003000075a7 */ /* 0x0022a400080011ff */
[----:B--2---:R-:W-:Y:S05]  /*81e0*/  @!P0 NANOSLEEP.SYNCS 0x989680 ;  /* 0x009896800000895d */ /* 0x004fea0003900000 */
[----:B------:R-:W2:Y:S02]  /*81f0*/  @!P0 SYNCS.PHASECHK.TRANS64 P0, [R0+URZ], R3 ;  /* 0x00000003000085a7 */ /* 0x000ea400080010ff */
[----:B--2---:R-:W-:Y:S05]  /*8200*/  @!P0 BRA `(.L_x_181) ;  /* 0xfffffffc00f08947 */ /* 0x004fea000383ffff */
[----:B------:R-:W-:Y:S05]  /*8210*/  BRA `(.L_x_182) ;  /* 0xffffffb0004c7947 */ /* 0x000fea000383ffff */
.L_x_61:
[----:B----4-:R-:W-:-:S07]  /*8220*/  MOV R0, UR5 ;  /* 0x0000000500007c02 */ /* 0x010fce0008000f00 */
.L_x_183:
[----:B-1----:R1:W2:Y:S02]  /*8230*/  SYNCS.PHASECHK.TRANS64.TRYWAIT P0, [R0+URZ], R3 ;  /* 0x00000003000075a7 */ /* 0x0022a400080011ff */
[----:B--2---:R-:W-:Y:S05]  /*8240*/  @!P0 NANOSLEEP.SYNCS 0x989680 ;  /* 0x009896800000895d */ /* 0x004fea0003900000 */
[----:B------:R-:W2:Y:S02]  /*8250*/  @!P0 SYNCS.PHASECHK.TRANS64 P0, [R0+URZ], R3 ;  /* 0x00000003000085a7 */ /* 0x000ea400080010ff */
[----:B--2---:R-:W-:Y:S05]  /*8260*/  @!P0 BRA `(.L_x_183) ;  /* 0xfffffffc00f08947 */ /* 0x004fea000383ffff */
[----:B------:R-:W-:Y:S05]  /*8270*/  BRA `(.L_x_184) ;  /* 0xffffffb000587947 */ /* 0x000fea000383ffff */
.L_x_62:
[----:B----4-:R-:W-:-:S07]  /*8280*/  MOV R0, UR5 ;  /* 0x0000000500007c02 */ /* 0x010fce0008000f00 */
.L_x_185:
[----:B-1----:R1:W2:Y:S02]  /*8290*/  SYNCS.PHASECHK.TRANS64.TRYWAIT P0, [R0+URZ], R3 ;  /* 0x00000003000075a7 */ /* 0x0022a400080011ff */
[----:B--2---:R-:W-:Y:S05]  /*82a0*/  @!P0 NANOSLEEP.SYNCS 0x989680 ;  /* 0x009896800000895d */ /* 0x004fea0003900000 */
[----:B------:R-:W2:Y:S02]  /*82b0*/  @!P0 SYNCS.PHASECHK.TRANS64 P0, [R0+URZ], R3 ;  /* 0x00000003000085a7 */ /* 0x000ea400080010ff */
[----:B--2---:R-:W-:Y:S05]  /*82c0*/  @!P0 BRA `(.L_x_185) ;  /* 0xfffffffc00f08947 */ /* 0x004fea000383ffff */
[----:B------:R-:W-:Y:S05]  /*82d0*/  BRA `(.L_x_186) ;  /* 0xffffffb000647947 */ /* 0x000fea000383ffff */
.L_x_63:
[----:B----4-:R-:W-:-:S07]  /*82e0*/  MOV R0, UR5 ;  /* 0x0000000500007c02 */ /* 0x010fce0008000f00 */
.L_x_187:
[----:B-1----:R1:W2:Y:S02]  /*82f0*/  SYNCS.PHASECHK.TRANS64.TRYWAIT P0, [R0+URZ], R3 ;  /* 0x00000003000075a7 */ /* 0x0022a400080011ff */
[----:B--2---:R-:W-:Y:S05]  /*8300*/  @!P0 NANOSLEEP.SYNCS 0x989680 ;  /* 0x009896800000895d */ /* 0x004fea0003900000 */
[----:B------:R-:W2:Y:S02]  /*8310*/  @!P0 SYNCS.PHASECHK.TRANS64 P0, [R0+URZ], R3 ;  /* 0x00000003000085a7 */ /* 0x000ea400080010ff */
[----:B--2---:R-:W-:Y:S05]  /*8320*/  @!P0 BRA `(.L_x_187) ;  /* 0xfffffffc00f08947 */ /* 0x004fea000383ffff */
[----:B------:R-:W-:Y:S05]  /*8330*/  BRA `(.L_x_188) ;  /* 0xffffffb000707947 */ /* 0x000fea000383ffff */
.L_x_64:
[----:B----4-:R-:W-:-:S07]  /*8340*/  MOV R0, UR5 ;  /* 0x0000000500007c02 */ /* 0x010fce0008000f00 */
.L_x_189:
[----:B-1----:R1:W2:Y:S02]  /*8350*/  SYNCS.PHASECHK.TRANS64.TRYWAIT P0, [R0+URZ], R3 ;  /* 0x00000003000075a7 */ /* 0x0022a400080011ff */
[----:B--2---:R-:W-:Y:S05]  /*8360*/  @!P0 NANOSLEEP.SYNCS 0x989680 ;  /* 0x009896800000895d */ /* 0x004fea0003900000 */
[----:B------:R-:W2:Y:S02]  /*8370*/  @!P0 SYNCS.PHASECHK.TRANS64 P0, [R0+URZ], R3 ;  /* 0x00000003000085a7 */ /* 0x000ea400080010ff */
[----:B--2---:R-:W-:Y:S05]  /*8380*/  @!P0 BRA `(.L_x_189) ;  /* 0xfffffffc00f08947 */ /* 0x004fea000383ffff */
[----:B------:R-:W-:Y:S05]  /*8390*/  BRA `(.L_x_190) ;  /* 0xffffffb0007c7947 */ /* 0x000fea000383ffff */
.L_x_65:
[----:B----4-:R-:W-:-:S07]  /*83a0*/  MOV R0, UR5 ;  /* 0x0000000500007c02 */ /* 0x010fce0008000f00 */
.L_x_191:
[----:B-1----:R1:W2:Y:S02]  /*83b0*/  SYNCS.PHASECHK.TRANS64.TRYWAIT P0, [R0+URZ], R3 ;  /* 0x00000003000075a7 */ /* 0x0022a400080011ff */
[----:B--2---:R-:W-:Y:S05]  /*83c0*/  @!P0 NANOSLEEP.SYNCS 0x989680 ;  /* 0x009896800000895d */ /* 0x004fea0003900000 */
[----:B------:R-:W2:Y:S02]  /*83d0*/  @!P0 SYNCS.PHASECHK.TRANS64 P0, [R0+URZ], R3 ;  /* 0x00000003000085a7 */ /* 0x000ea400080010ff */
[----:B--2---:R-:W-:Y:S05]  /*83e0*/  @!P0 BRA `(.L_x_191) ;  /* 0xfffffffc00f08947 */ /* 0x004fea000383ffff */
[----:B------:R-:W-:Y:S05]  /*83f0*/  BRA `(.L_x_192) ;  /* 0xffffffb000887947 */ /* 0x000fea000383ffff */
.L_x_68:
[----:B-1----:R1:W2:Y:S02]  /*8400*/  SYNCS.PHASECHK.TRANS64.TRYWAIT P0, [R0+URZ+0x270], R4 ;  /* 0x00027004000075a7 */ /* 0x0022a400080011ff */
[----:B--2---:R-:W-:Y:S05]  /*8410*/  @!P0 NANOSLEEP.SYNCS 0x989680 ;  /* 0x009896800000895d */ /* 0x004fea0003900000 */
[----:B------:R-:W2:Y:S02]  /*8420*/  @!P0 SYNCS.PHASECHK.TRANS64 P0, [R0+URZ+0x270], R4 ;  /* 0x00027004000085a7 */ /* 0x000ea400080010ff */
[----:B--2---:R-:W-:Y:S05]  /*8430*/  @!P0 BRA `(.L_x_68) ;  /* 0xfffffffc00f08947 */ /* 0x004fea000383ffff */
[----:B------:R-:W-:Y:S05]  /*8440*/  BRA `(.L_x_193) ;  /* 0xffffffb000e47947 */ /* 0x000fea000383ffff */
.L_x_69:
[----:B------:R-:W-:-:S07]  /*8450*/  MOV R0, UR5 ;  /* 0x0000000500007c02 */ /* 0x000fce0008000f00 */
.L_x_194:
[----:B-1----:R1:W2:Y:S02]  /*8460*/  SYNCS.PHASECHK.TRANS64.TRYWAIT P0, [R0+URZ+0x220], R5 ;  /* 0x00022005000075a7 */ /* 0x0022a400080011ff */
[----:B--2---:R-:W-:Y:S05]  /*8470*/  @!P0 NANOSLEEP.SYNCS 0x989680 ;  /* 0x009896800000895d */ /* 0x004fea0003900000 */
[----:B------:R-:W2:Y:S02]  /*8480*/  @!P0 SYNCS.PHASECHK.TRANS64 P0, [R0+URZ+0x220], R5 ;  /* 0x00022005000085a7 */ /* 0x000ea400080010ff */
[----:B--2---:R-:W-:Y:S05]  /*8490*/  @!P0 BRA `(.L_x_194) ;  /* 0xfffffffc00f08947 */ /* 0x004fea000383ffff */
[----:B------:R-:W-:Y:S05]  /*84a0*/  BRA `(.L_x_195) ;  /* 0xffffffb000f47947 */ /* 0x000fea000383ffff */
.L_x_70:
[----:B-1----:R1:W2:Y:S02]  /*84b0*/  SYNCS.PHASECHK.TRANS64.TRYWAIT P1, [R0+URZ+0x210], R4 ;  /* 0x00021004000075a7 */ /* 0x0022a400080211ff */
[----:B--2---:R-:W-:Y:S05]  /*84c0*/  @!P1 NANOSLEEP.SYNCS 0x989680 ;  /* 0x009896800000995d */ /* 0x004fea0003900000 */
[----:B------:R-:W2:Y:S02]  /*84d0*/  @!P1 SYNCS.PHASECHK.TRANS64 P1, [R0+URZ+0x210], R4 ;  /* 0x00021004000095a7 */ /* 0x000ea400080210ff */
[----:B--2---:R-:W-:Y:S05]  /*84e0*/  @!P1 BRA `(.L_x_70) ;  /* 0xfffffffc00f09947 */ /* 0x004fea000383ffff */
[----:B------:R-:W-:Y:S05]  /*84f0*/  BRA `(.L_x_196) ;  /* 0xffffffb400247947 */ /* 0x000fea000383ffff */
.L_x_73:
[----:B------:R-:W-:-:S07]  /*8500*/  MOV R0, UR5 ;  /* 0x0000000500007c02 */ /* 0x000fce0008000f00 */
.L_x_197:
[----:B-1----:R1:W2:Y:S02]  /*8510*/  SYNCS.PHASECHK.TRANS64.TRYWAIT P0, [R0+URZ+0x220], R2 ;  /* 0x00022002000075a7 */ /* 0x0022a400080011ff */
[----:B--2---:R-:W-:Y:S05]  /*8520*/  @!P0 NANOSLEEP.SYNCS 0x989680 ;  /* 0x009896800000895d */ /* 0x004fea0003900000 */
[----:B------:R-:W2:Y:S02]  /*8530*/  @!P0 SYNCS.PHASECHK.TRANS64 P0, [R0+URZ+0x220], R2 ;  /* 0x00022002000085a7 */ /* 0x000ea400080010ff */
[----:B--2---:R-:W-:Y:S05]  /*8540*/  @!P0 BRA `(.L_x_197) ;  /* 0xfffffffc00f08947 */ /* 0x004fea000383ffff */
[----:B------:R-:W-:Y:S05]  /*8550*/  BRA `(.L_x_72) ;  /* 0xffffffb400787947 */ /* 0x000fea000383ffff */
.L_x_80:
[----:B-1----:R1:W2:Y:S02]  /*8560*/  SYNCS.PHASECHK.TRANS64.TRYWAIT P1, [R0+URZ+0x210], R2 ;  /* 0x00021002000075a7 */ /* 0x0022a400080211ff */
[----:B--2---:R-:W-:Y:S05]  /*8570*/  @!P1 NANOSLEEP.SYNCS 0x989680 ;  /* 0x009896800000995d */ /* 0x004fea0003900000 */
[----:B------:R-:W2:Y:S02]  /*8580*/  @!P1 SYNCS.PHASECHK.TRANS64 P1, [R0+URZ+0x210], R2 ;  /* 0x00021002000095a7 */ /* 0x000ea400080210ff */
[----:B--2---:R-:W-:Y:S05]  /*8590*/  @!P1 BRA `(.L_x_80) ;  /* 0xfffffffc00f09947 */ /* 0x004fea000383ffff */
[----:B------:R-:W-:Y:S05]  /*85a0*/  BRA `(.L_x_198) ;  /* 0xffffffb800d87947 */ /* 0x000fea000383ffff */
.L_x_81:
[----:B------:R-:W-:-:S07]  /*85b0*/  MOV R2, UR14 ;  /* 0x0000000e00027c02 */ /* 0x000fce0008000f00 */
.L_x_199:
[----:B-1----:R1:W2:Y:S02]  /*85c0*/  SYNCS.PHASECHK.TRANS64.TRYWAIT P0, [R2+URZ+0x250], R0 ;  /* 0x00025000020075a7 */ /* 0x0022a400080011ff */
[----:B--2---:R-:W-:Y:S05]  /*85d0*/  @!P0 NANOSLEEP.SYNCS 0x989680 ;  /* 0x009896800000895d */ /* 0x004fea0003900000 */
[----:B------:R-:W2:Y:S02]  /*85e0*/  @!P0 SYNCS.PHASECHK.TRANS64 P0, [R2+URZ+0x250], R0 ;  /* 0x00025000020085a7 */ /* 0x000ea400080010ff */
[----:B--2---:R-:W-:Y:S05]  /*85f0*/  @!P0 BRA `(.L_x_199) ;  /* 0xfffffffc00f08947 */ /* 0x004fea000383ffff */
[----:B------:R-:W-:Y:S05]  /*8600*/  BRA `(.L_x_200) ;  /* 0xffffffbc00247947 */ /* 0x000fea000383ffff */
.L_x_84:
[----:B------:R-:W-:Y:S07]  /*8610*/  MOV R0, UR7 ;  /* 0x0000000700007c02 */ /* 0x000fee0008000f00 */
.L_x_201:
[----:B-1----:R1:W2:Y:S02]  /*8620*/  SYNCS.PHASECHK.TRANS64.TRYWAIT P0, [R0+URZ], R2 ;  /* 0x00000002000075a7 */ /* 0x0022a400080011ff */
[----:B--2---:R-:W-:Y:S05]  /*8630*/  @!P0 NANOSLEEP.SYNCS 0x989680 ;  /* 0x009896800000895d */ /* 0x004fea0003900000 */
[----:B------:R-:W2:Y:S02]  /*8640*/  @!P0 SYNCS.PHASECHK.TRANS64 P0, [R0+URZ], R2 ;  /* 0x00000002000085a7 */ /* 0x000ea400080010ff */
[----:B--2---:R-:W-:Y:S05]  /*8650*/  @!P0 BRA `(.L_x_201) ;  /* 0xfffffffc00f08947 */ /* 0x004fea000383ffff */
[----:B------:R-:W-:Y:S05]  /*8660*/  BRA `(.L_x_83) ;  /* 0xffffffbc00407947 */ /* 0x000fea000383ffff */
.L_x_87:
[----:B------:R-:W-:-:S07]  /*8670*/  MOV R0, UR5 ;  /* 0x0000000500007c02 */ /* 0x000fce0008000f00 */
.L_x_202:
[----:B--2---:R2:W3:Y:S02]  /*8680*/  SYNCS.PHASECHK.TRANS64.TRYWAIT P0, [R0+URZ], R2 ;  /* 0x00000002000075a7 */ /* 0x0044e400080011ff */
[----:B---3--:R-:W-:Y:S05]  /*8690*/  @!P0 NANOSLEEP.SYNCS 0x989680 ;  /* 0x009896800000895d */ /* 0x008fea0003900000 */
[----:B------:R-:W3:Y:S02]  /*86a0*/  @!P0 SYNCS.PHASECHK.TRANS64 P0, [R0+URZ], R2 ;  /* 0x00000002000085a7 */ /* 0x000ee400080010ff */
[----:B---3--:R-:W-:Y:S05]  /*86b0*/  @!P0 BRA `(.L_x_202) ;  /* 0xfffffffc00f08947 */ /* 0x008fea000383ffff */
[----:B------:R-:W-:Y:S05]  /*86c0*/  BRA `(.L_x_203) ;  /* 0xffffffbc00f47947 */ /* 0x000fea000383ffff */
.L_x_88:
[----:B------:R-:W-:-:S07]  /*86d0*/  MOV R0, UR5 ;  /* 0x0000000500007c02 */ /* 0x000fce0008000f00 */
.L_x_204:
[----:B--2---:R2:W3:Y:S02]  /*86e0*/  SYNCS.PHASECHK.TRANS64.TRYWAIT P0, [R0+URZ], R3 ;  /* 0x00000003000075a7 */ /* 0x0044e400080011ff */
[----:B---3--:R-:W-:Y:S05]  /*86f0*/  @!P0 NANOSLEEP.SYNCS 0x989680 ;  /* 0x009896800000895d */ /* 0x008fea0003900000 */
[----:B------:R-:W3:Y:S02]  /*8700*/  @!P0 SYNCS.PHASECHK.TRANS64 P0, [R0+URZ], R3 ;  /* 0x00000003000085a7 */ /* 0x000ee400080010ff */
[----:B---3--:R-:W-:Y:S05]  /*8710*/  @!P0 BRA `(.L_x_204) ;  /* 0xfffffffc00f08947 */ /* 0x008fea000383ffff */
[----:B------:R-:W-:Y:S05]  /*8720*/  BRA `(.L_x_205) ;  /* 0xffffffc000007947 */ /* 0x000fea000383ffff */
.L_x_89:
[----:B------:R-:W-:-:S07]  /*8730*/  MOV R0, UR5 ;  /* 0x0000000500007c02 */ /* 0x000fce0008000f00 */
.L_x_206:
[----:B--2---:R2:W3:Y:S02]  /*8740*/  SYNCS.PHASECHK.TRANS64.TRYWAIT P0, [R0+URZ], R3 ;  /* 0x00000003000075a7 */ /* 0x0044e400080011ff */
[----:B---3--:R-:W-:Y:S05]  /*8750*/  @!P0 NANOSLEEP.SYNCS 0x989680 ;  /* 0x009896800000895d */ /* 0x008fea0003900000 */
[----:B------:R-:W3:Y:S02]  /*8760*/  @!P0 SYNCS.PHASECHK.TRANS64 P0, [R0+URZ], R3 ;  /* 0x00000003000085a7 */ /* 0x000ee400080010ff */
[----:B---3--:R-:W-:Y:S05]  /*8770*/  @!P0 BRA `(.L_x_206) ;  /* 0xfffffffc00f08947 */ /* 0x008fea000383ffff */
[----:B------:R-:W-:Y:S05]  /*8780*/  BRA `(.L_x_207) ;  /* 0xffffffc0000c7947 */ /* 0x000fea000383ffff */
.L_x_90:
[----:B--2---:R-:W-:-:S07]  /*8790*/  MOV R0, UR6 ;  /* 0x0000000600007c02 */ /* 0x004fce0008000f00 */
.L_x_208:
[----:B--2---:R2:W3:Y:S02]  /*87a0*/  SYNCS.PHASECHK.TRANS64.TRYWAIT P0, [R0+URZ], R2 ;  /* 0x00000002000075a7 */ /* 0x0044e400080011ff */
[----:B---3--:R-:W-:Y:S05]  /*87b0*/  @!P0 NANOSLEEP.SYNCS 0x989680 ;  /* 0x009896800000895d */ /* 0x008fea0003900000 */
[----:B------:R-:W3:Y:S02]  /*87c0*/  @!P0 SYNCS.PHASECHK.TRANS64 P0, [R0+URZ], R2 ;  /* 0x00000002000085a7 */ /* 0x000ee400080010ff */
[----:B---3--:R-:W-:Y:S05]  /*87d0*/  @!P0 BRA `(.L_x_208) ;  /* 0xfffffffc00f08947 */ /* 0x008fea000383ffff */
[----:B------:R-:W-:Y:S05]  /*87e0*/  BRA `(.L_x_209) ;  /* 0xffffffc000187947 */ /* 0x000fea000383ffff */
.L_x_95:
[----:B--2---:R2:W3:Y:S02]  /*87f0*/  SYNCS.PHASECHK.TRANS64.TRYWAIT P0, [R0+URZ+0x210], R2 ;  /* 0x00021002000075a7 */ /* 0x0044e400080011ff */
[----:B---3--:R-:W-:Y:S05]  /*8800*/  @!P0 NANOSLEEP.SYNCS 0x989680 ;  /* 0x009896800000895d */ /* 0x008fea0003900000 */
[----:B------:R-:W3:Y:S02]  /*8810*/  @!P0 SYNCS.PHASECHK.TRANS64 P0, [R0+URZ+0x210], R2 ;  /* 0x00021002000085a7 */ /* 0x000ee400080010ff */
[----:B---3--:R-:W-:Y:S05]  /*8820*/  @!P0 BRA `(.L_x_95) ;  /* 0xfffffffc00f08947 */ /* 0x008fea000383ffff */
[----:B------:R-:W-:Y:S05]  /*8830*/  BRA `(.L_x_210) ;  /* 0xffffffc400147947 */ /* 0x000fea000383ffff */
.L_x_98:
[----:B------:R-:W-:Y:S07]  /*8840*/  MOV R0, UR4 ;  /* 0x0000000400007c02 */ /* 0x000fee0008000f00 */
.L_x_211:
[----:B--2---:R2:W3:Y:S02]  /*8850*/  SYNCS.PHASECHK.TRANS64.TRYWAIT P0, [R0+URZ+0x208], R2 ;  /* 0x00020802000075a7 */ /* 0x0044e400080011ff */
[----:B---3--:R-:W-:Y:S05]  /*8860*/  @!P0 NANOSLEEP.SYNCS 0x989680 ;  /* 0x009896800000895d */ /* 0x008fea0003900000 */
[----:B------:R-:W3:Y:S02]  /*8870*/  @!P0 SYNCS.PHASECHK.TRANS64 P0, [R0+URZ+0x208], R2 ;  /* 0x00020802000085a7 */ /* 0x000ee400080010ff */
[----:B---3--:R-:W-:Y:S05]  /*8880*/  @!P0 BRA `(.L_x_211) ;  /* 0xfffffffc00f08947 */ /* 0x008fea000383ffff */
[----:B------:R-:W-:Y:S05]  /*8890*/  BRA `(.L_x_97) ;  /* 0xffffffc400fc7947 */ /* 0x000fea000383ffff */
.L_x_101:
[----:B------:R-:W-:Y:S07]  /*88a0*/  MOV R0, UR13 ;  /* 0x0000000d00007c02 */ /* 0x000fee0008000f00 */
.L_x_212:
[----:B-1----:R1:W2:Y:S02]  /*88b0*/  SYNCS.PHASECHK.TRANS64.TRYWAIT P3, [R0+URZ+0x1f0], R30 ;  /* 0x0001f01e000075a7 */ /* 0x0022a400080611ff */
[----:B--2---:R-:W-:Y:S05]  /*88c0*/  @!P3 NANOSLEEP.SYNCS 0x989680 ;  /* 0x009896800000b95d */ /* 0x004fea0003900000 */
[----:B------:R-:W2:Y:S02]  /*88d0*/  @!P3 SYNCS.PHASECHK.TRANS64 P3, [R0+URZ+0x1f0], R30 ;  /* 0x0001f01e0000b5a7 */ /* 0x000ea400080610ff */
[----:B--2---:R-:W-:Y:S05]  /*88e0*/  @!P3 BRA `(.L_x_212) ;  /* 0xfffffffc00f0b947 */ /* 0x004fea000383ffff */
[----:B------:R-:W-:Y:S05]  /*88f0*/  BRA `(.L_x_213) ;  /* 0xffffffc800987947 */ /* 0x000fea000383ffff */
.L_x_103:
[----:B------:R-:W-:-:S07]  /*8900*/  MOV R0, UR4 ;  /* 0x0000000400007c02 */ /* 0x000fce0008000f00 */
.L_x_214:
[----:B-1----:R1:W2:Y:S02]  /*8910*/  SYNCS.PHASECHK.TRANS64.TRYWAIT P0, [R0+URZ], R2 ;  /* 0x00000002000075a7 */ /* 0x0022a400080011ff */
[----:B--2---:R-:W-:Y:S05]  /*8920*/  @!P0 NANOSLEEP.SYNCS 0x989680 ;  /* 0x009896800000895d */ /* 0x004fea0003900000 */
[----:B------:R-:W2:Y:S02]  /*8930*/  @!P0 SYNCS.PHASECHK.TRANS64 P0, [R0+URZ], R2 ;  /* 0x00000002000085a7 */ /* 0x000ea400080010ff */
[----:B--2---:R-:W-:Y:S05]  /*8940*/  @!P0 BRA `(.L_x_214) ;  /* 0xfffffffc00f08947 */ /* 0x004fea000383ffff */
[----:B------:R-:W-:Y:S05]  /*8950*/  BRA `(.L_x_215) ;  /* 0xffffffcc00687947 */ /* 0x000fea000383ffff */
.L_x_105:
[----:B--2---:R2:W4:Y:S02]  /*8960*/  SYNCS.PHASECHK.TRANS64.TRYWAIT P0, [R0+URZ+0x210], R2 ;  /* 0x00021002000075a7 */ /* 0x00452400080011ff */
[----:B----4-:R-:W-:Y:S05]  /*8970*/  @!P0 NANOSLEEP.SYNCS 0x989680 ;  /* 0x009896800000895d */ /* 0x010fea0003900000 */
[----:B------:R-:W4:Y:S02]  /*8980*/  @!P0 SYNCS.PHASECHK.TRANS64 P0, [R0+URZ+0x210], R2 ;  /* 0x00021002000085a7 */ /* 0x000f2400080010ff */
[----:B----4-:R-:W-:Y:S05]  /*8990*/  @!P0 BRA `(.L_x_105) ;  /* 0xfffffffc00f08947 */ /* 0x010fea000383ffff */
[----:B------:R-:W-:Y:S05]  /*89a0*/  BRA `(.L_x_216) ;  /* 0xffffffd0004c7947 */ /* 0x000fea000383ffff */
.L_x_115:
[----:B-1----:R1:W2:Y:S02]  /*89b0*/  SYNCS.PHASECHK.TRANS64.TRYWAIT P1, [R0+URZ+0x1e0], R2 ;  /* 0x0001e002000075a7 */ /* 0x0022a400080211ff */
[----:B--2---:R-:W-:Y:S05]  /*89c0*/  @!P1 NANOSLEEP.SYNCS 0x989680 ;  /* 0x009896800000995d */ /* 0x004fea0003900000 */
[----:B------:R-:W2:Y:S02]  /*89d0*/  @!P1 SYNCS.PHASECHK.TRANS64 P1, [R0+URZ+0x1e0], R2 ;  /* 0x0001e002000095a7 */ /* 0x000ea400080210ff */
[----:B--2---:R-:W-:Y:S05]  /*89e0*/  @!P1 BRA `(.L_x_115) ;  /* 0xfffffffc00f09947 */ /* 0x004fea000383ffff */
[----:B------:R-:W-:Y:S05]  /*89f0*/  BRA `(.L_x_114) ;  /* 0xffffffdc00187947 */ /* 0x000fea000383ffff */
.L_x_117:
[----:B-1----:R1:W4:Y:S02]  /*8a00*/  SYNCS.PHASECHK.TRANS64.TRYWAIT P1, [R17+URZ+0x230], R3 ;  /* 0x00023003110075a7 */ /* 0x00232400080211ff */
[----:B----4-:R-:W-:Y:S05]  /*8a10*/  @!P1 NANOSLEEP.SYNCS 0x989680 ;  /* 0x009896800000995d */ /* 0x010fea0003900000 */
[----:B------:R-:W4:Y:S02]  /*8a20*/  @!P1 SYNCS.PHASECHK.TRANS64 P1, [R17+URZ+0x230], R3 ;  /* 0x00023003110095a7 */ /* 0x000f2400080210ff */
[----:B----4-:R-:W-:Y:S05]  /*8a30*/  @!P1 BRA `(.L_x_117) ;  /* 0xfffffffc00f09947 */ /* 0x010fea000383ffff */
[----:B------:R-:W-:Y:S05]  /*8a40*/  BRA `(.L_x_116) ;  /* 0xffffffdc006c7947 */ /* 0x000fea000383ffff */
        .weak           $__internal_0_$__cuda_sm10x_tcgen05_guardrail_trap_col_being_dealloced_not_returned_by_alloc
        .type           $__internal_0_$__cuda_sm10x_tcgen05_guardrail_trap_col_being_dealloced_not_returned_by_alloc,@function
        .size           $__internal_0_$__cuda_sm10x_tcgen05_guardrail_trap_col_being_dealloced_not_returned_by_alloc,($__internal_1_$__cuda_sm10x_tcgen05_guardrail_trap_phase_invalid_during_alloc - $__internal_0_$__cuda_sm10x_tcgen05_guardrail_trap_col_being_dealloced_not_returned_by_alloc)
$__internal_0_$__cuda_sm10x_tcgen05_guardrail_trap_col_being_dealloced_not_returned_by_alloc:
[----:B------:R-:W-:Y:S05]  /*8a50*/  BPT.TRAP 0x1 ;  /* 0x000000040000795c */ /* 0x000fea0000300000 */
[----:B------:R-:W-:-:S04]  /*8a60*/  HFMA2 R3, -RZ, RZ, 0, 0 ;  /* 0x00000000ff037431 */ /* 0x000fc800000001ff */
[----:B------:R-:W-:Y:S05]  /*8a70*/  RET.REL.NODEC R2 `(_ZN7cutlass13device_kernelINS_4gemm6kernel13GemmUniversalIN4cute5tupleIJiiiiEEENS1_10collective13CollectiveMmaINS1_35MainloopSm100TmaUmmaWarpSpecializedILi30ELi2ELi4ENS5_IJNS4_1CILi1EEESB_SB_EEEEENS5_IJNSA_ILi64EEENSA_ILi48EEENSA_ILi32EEEEEENS_6half_tENS5_IJlSB_lEEESI_SJ_NS4_8TiledMMAINS4_8MMA_AtomIJNS4_20SM100_MMA_F16BF16_SSISI_SI_fLi64ELi48ELNS4_4UMMA5MajorE0ELSO_0ELNSN_7ScaleInE0ELSP_0EEEEEENS4_6LayoutISC_NS5_IJNSA_ILi0EEEST_ST_EEEEENS5_IJNS4_10UnderscoreESW_SW_EEEEENS4_13SM90_TMA_LOADENS4_14ComposedLayoutINS4_7SwizzleILi2ELi4ELi3EEENS4_18smem_ptr_flag_bitsILi16EEENSS_INS5_IJNSA_ILi8EEESG_EEENS5_IJSG_SB_EEEEEEEvNS4_8identityESZ_S19_vS1A_EENS_8epilogue10collective18CollectiveEpilogueINS1C_23Sm100TmaWarpSpecializedILi2ELi1ELi24ELb1ELb0EEEJSH_NS5_IJNSS_ISE_SB_EENSS_ISF_SB_EEEEESI_SJ_SI_SJ_NS1C_6fusion15FusionCallbacksIS1G_NS1K_17LinearCombinationISI_fSI_fLNS_15FloatRoundStyleE2EEESH_S1J_JEEENS4_5SM1004TMEM4LOAD26SM100_TMEM_LOAD_16dp256b2xESZ_NS10_INS11_ILi1ELi4ELi3EEES14_NSS_INS5_IJS15_NSA_ILi16EEEEEENS5_IJS1V_SB_EEEEEEENS4_17SM75_U32x4_LDSM_NENS4_14SM90_TMA_STOREES1Z_NS4_17SM90_U32x4_STSM_NENS4_39AutoVectorizingCopyWithAssumedAlignmentILi128EEEEEEvvEEEEvNT_6ParamsE) ;  /* 0xffffff7402607950 */ /* 0x000fea0003c3ffff */
        .weak           $__internal_1_$__cuda_sm10x_tcgen05_guardrail_trap_phase_invalid_during_alloc
        .type           $__internal_1_$__cuda_sm10x_tcgen05_guardrail_trap_phase_invalid_during_alloc,@function
        .size           $__internal_1_$__cuda_sm10x_tcgen05_guardrail_trap_phase_invalid_during_alloc,($__internal_2_$__cuda_sm10x_tcgen05_guardrail_trap_unallocated_columns_being_dealloced - $__internal_1_$__cuda_sm10x_tcgen05_guardrail_trap_phase_invalid_during_alloc)
$__internal_1_$__cuda_sm10x_tcgen05_guardrail_trap_phase_invalid_during_alloc:
[----:B------:R-:W-:Y:S05]  /*8a80*/  BPT.TRAP 0x1 ;  /* 0x000000040000795c */ /* 0x000fea0000300000 */
[----:B------:R-:W-:-:S04]  /*8a90*/  MOV R3, 0x0 ;  /* 0x0000000000037802 */ /* 0x000fc80000000f00 */
[----:B------:R-:W-:Y:S05]  /*8aa0*/  RET.REL.NODEC R2 `(_ZN7cutlass13device_kernelINS_4gemm6kernel13GemmUniversalIN4cute5tupleIJiiiiEEENS1_10collective13CollectiveMmaINS1_35MainloopSm100TmaUmmaWarpSpecializedILi30ELi2ELi4ENS5_IJNS4_1CILi1EEESB_SB_EEEEENS5_IJNSA_ILi64EEENSA_ILi48EEENSA_ILi32EEEEEENS_6half_tENS5_IJlSB_lEEESI_SJ_NS4_8TiledMMAINS4_8MMA_AtomIJNS4_20SM100_MMA_F16BF16_SSISI_SI_fLi64ELi48ELNS4_4UMMA5MajorE0ELSO_0ELNSN_7ScaleInE0ELSP_0EEEEEENS4_6LayoutISC_NS5_IJNSA_ILi0EEEST_ST_EEEEENS5_IJNS4_10UnderscoreESW_SW_EEEEENS4_13SM90_TMA_LOADENS4_14ComposedLayoutINS4_7SwizzleILi2ELi4ELi3EEENS4_18smem_ptr_flag_bitsILi16EEENSS_INS5_IJNSA_ILi8EEESG_EEENS5_IJSG_SB_EEEEEEEvNS4_8identityESZ_S19_vS1A_EENS_8epilogue10collective18CollectiveEpilogueINS1C_23Sm100TmaWarpSpecializedILi2ELi1ELi24ELb1ELb0EEEJSH_NS5_IJNSS_ISE_SB_EENSS_ISF_SB_EEEEESI_SJ_SI_SJ_NS1C_6fusion15FusionCallbacksIS1G_NS1K_17LinearCombinationISI_fSI_fLNS_15FloatRoundStyleE2EEESH_S1J_JEEENS4_5SM1004TMEM4LOAD26SM100_TMEM_LOAD_16dp256b2xESZ_NS10_INS11_ILi1ELi4ELi3EEES14_NSS_INS5_IJS15_NSA_ILi16EEEEEENS5_IJS1V_SB_EEEEEEENS4_17SM75_U32x4_LDSM_NENS4_14SM90_TMA_STOREES1Z_NS4_17SM90_U32x4_STSM_NENS4_39AutoVectorizingCopyWithAssumedAlignmentILi128EEEEEEvvEEEEvNT_6ParamsE) ;  /* 0xffffff7402547950 */ /* 0x000fea0003c3ffff */
        .weak           $__internal_2_$__cuda_sm10x_tcgen05_guardrail_trap_unallocated_columns_being_dealloced
        .type           $__internal_2_$__cuda_sm10x_tcgen05_guardrail_trap_unallocated_columns_being_dealloced,@function
        .size           $__internal_2_$__cuda_sm10x_tcgen05_guardrail_trap_unallocated_columns_being_dealloced,(.L_x_218 - $__internal_2_$__cuda_sm10x_tcgen05_guardrail_trap_unallocated_columns_being_dealloced)
$__internal_2_$__cuda_sm10x_tcgen05_guardrail_trap_unallocated_columns_being_dealloced:
[----:B------:R-:W-:Y:S05]  /*8ab0*/  BPT.TRAP 0x1 ;  /* 0x000000040000795c */ /* 0x000fea0000300000 */
[----:B------:R-:W-:-:S04]  /*8ac0*/  HFMA2 R3, -RZ, RZ, 0, 0 ;  /* 0x00000000ff037431 */ /* 0x000fc800000001ff */
[----:B------:R-:W-:Y:S05]  /*8ad0*/  RET.REL.NODEC R2 `(_ZN7cutlass13device_kernelINS_4gemm6kernel13GemmUniversalIN4cute5tupleIJiiiiEEENS1_10collective13CollectiveMmaINS1_35MainloopSm100TmaUmmaWarpSpecializedILi30ELi2ELi4ENS5_IJNS4_1CILi1EEESB_SB_EEEEENS5_IJNSA_ILi64EEENSA_ILi48EEENSA_ILi32EEEEEENS_6half_tENS5_IJlSB_lEEESI_SJ_NS4_8TiledMMAINS4_8MMA_AtomIJNS4_20SM100_MMA_F16BF16_SSISI_SI_fLi64ELi48ELNS4_4UMMA5MajorE0ELSO_0ELNSN_7ScaleInE0ELSP_0EEEEEENS4_6LayoutISC_NS5_IJNSA_ILi0EEEST_ST_EEEEENS5_IJNS4_10UnderscoreESW_SW_EEEEENS4_13SM90_TMA_LOADENS4_14ComposedLayoutINS4_7SwizzleILi2ELi4ELi3EEENS4_18smem_ptr_flag_bitsILi16EEENSS_INS5_IJNSA_ILi8EEESG_EEENS5_IJSG_SB_EEEEEEEvNS4_8identityESZ_S19_vS1A_EENS_8epilogue10collective18CollectiveEpilogueINS1C_23Sm100TmaWarpSpecializedILi2ELi1ELi24ELb1ELb0EEEJSH_NS5_IJNSS_ISE_SB_EENSS_ISF_SB_EEEEESI_SJ_SI_SJ_NS1C_6fusion15FusionCallbacksIS1G_NS1K_17LinearCombinationISI_fSI_fLNS_15FloatRoundStyleE2EEESH_S1J_JEEENS4_5SM1004TMEM4LOAD26SM100_TMEM_LOAD_16dp256b2xESZ_NS10_INS11_ILi1ELi4ELi3EEES14_NSS_INS5_IJS15_NSA_ILi16EEEEEENS5_IJS1V_SB_EEEEEEENS4_17SM75_U32x4_LDSM_NENS4_14SM90_TMA_STOREES1Z_NS4_17SM90_U32x4_STSM_NENS4_39AutoVectorizingCopyWithAssumedAlignmentILi128EEEEEEvvEEEEvNT_6ParamsE) ;  /* 0xffffff7402487950 */ /* 0x000fea0003c3ffff */
.L_x_217:
[----:B------:R-:W-:-:S00]  /*8ae0*/  BRA `(.L_x_217) ;  /* 0xfffffffc00fc7947 */ /* 0x000fc0000383ffff */
[----:B------:R-:W-:-:S00]  /*8af0*/  NOP ;  /* 0x0000000000007918 */ /* 0x000fc00000000000 */
        /* <DEDUP_REMOVED lines=8> */
.L_x_218:


//--------------------- .nv.global.init           --------------------------
	.section	.nv.global.init,"aw",@progbits
.nv.global.init:
	.type		$str$27,@object
	.size		$str$27,($str$28 - $str$27)
$str$27:
        /*0000*/ 	.byte	0x28, 0x61, 0x64, 0x64, 0x72, 0x65, 0x73, 0x73, 0x20, 0x26, 0x20, 0x6d, 0x61, 0x73, 0x6b, 0x29
        /*0010*/ 	.byte	0x20, 0x3d, 0x3d, 0x20, 0x30, 0x00
	.type		$str$28,@object
	.size		$str$28,($str$26 - $str$28)
$str$28:
        /*0016*/ 	.byte	0x2f, 0x74, 0x6d, 0x70, 0x2f, 0x63, 0x75, 0x74, 0x6c, 0x61, 0x73, 0x73, 0x5f, 0x73, 0x77, 0x65
        /*0026*/ 	.byte	0x65, 0x70, 0x5f, 0x73, 0x72, 0x63, 0x2f, 0x69, 0x6e, 0x63, 0x6c, 0x75, 0x64, 0x65, 0x2f, 0x63
        /*0036*/ 	.byte	0x75, 0x74, 0x65, 0x2f, 0x70, 0x6f, 0x69, 0x6e, 0x74, 0x65, 0x72, 0x5f, 0x66, 0x6c, 0x61, 0x67
        /*0046*/ 	.byte	0x67, 0x65, 0x64, 0x2e, 0x68, 0x70, 0x70, 0x00
	.type		$str$26,@object
	.size		$str$26,($str$25 - $str$26)
$str$26:
        /*004e*/ 	.byte	0x2f, 0x74, 0x6d, 0x70, 0x2f, 0x63, 0x75, 0x74, 0x6c, 0x61, 0x73, 0x73, 0x5f, 0x73, 0x77, 0x65
        /*005e*/ 	.byte	0x65, 0x70, 0x5f, 0x73, 0x72, 0x63, 0x2f, 0x69, 0x6e, 0x63, 0x6c, 0x75, 0x64, 0x65, 0x2f, 0x63
        /*006e*/ 	.byte	0x75, 0x74, 0x65, 0x2f, 0x61, 0x74, 0x6f, 0x6d, 0x2f, 0x63, 0x6f, 0x70, 0x79, 0x5f, 0x74, 0x72
        /*007e*/ 	.byte	0x61, 0x69, 0x74, 0x73, 0x5f, 0x73, 0x6d, 0x31, 0x30, 0x30, 0x2e, 0x68, 0x70, 0x70, 0x00
	.type		$str$25,@object
	.size		$str$25,(__unnamed_1 - $str$25)
$str$25:
        /*008d*/ 	.byte	0x28, 0x28, 0x75, 0x69, 0x6e, 0x74, 0x33, 0x32, 0x5f, 0x74, 0x28, 0x74, 0x68, 0x72, 0x65, 0x61
        /*009d*/ 	.byte	0x64, 0x49, 0x64, 0x78, 0x2e, 0x78, 0x29, 0x20, 0x2f, 0x20, 0x33, 0x32, 0x29, 0x20, 0x25, 0x20
        /*00ad*/ 	.byte	0x34, 0x29, 0x20, 0x3d, 0x3d, 0x20, 0x28, 0x28, 0x28, 0x74, 0x6d, 0x65, 0x6d, 0x5f, 0x61, 0x64
        /*00bd*/ 	.byte	0x64, 0x72, 0x20, 0x3e, 0x3e, 0x20, 0x31, 0x36, 0x29, 0x20, 0x2f, 0x20, 0x33, 0x32, 0x29, 0x20
        /*00cd*/ 	.byte	0x25, 0x20, 0x34, 0x29, 0x00
	.type		__unnamed_1,@object
	.size		__unnamed_1,(__unnamed_2 - __unnamed_1)
__unnamed_1:
        /*00d2*/ 	.byte	0x61, 0x75, 0x74, 0x6f, 0x20, 0x63, 0x75, 0x74, 0x65, 0x3a, 0x3a, 0x61, 0x73, 0x5f, 0x70, 0x6f
        /* <DEDUP_REMOVED lines=24> */
        /*0262*/ 	.byte	0x37, 0x32, 0x3e, 0x3e, 0x3e, 0x3e, 0x5d, 0x00
	.type		__unnamed_2,@object
	.size		__unnamed_2,(.L_2 - __unnamed_2)
__unnamed_2:
        /* <DEDUP_REMOVED lines=42> */
        /*050a*/ 	.byte	0x3e, 0x5d, 0x00
.L_2:


//--------------------- .nv.shared._ZN7cutlass13device_kernelINS_4gemm6kernel13GemmUniversalIN4cute5tupleIJiiiiEEENS1_10collective13CollectiveMmaINS1_35MainloopSm100TmaUmmaWarpSpecializedILi30ELi2ELi4ENS5_IJNS4_1CILi1EEESB_SB_EEEEENS5_IJNSA_ILi64EEENSA_ILi48EEENSA_ILi32EEEEEENS_6half_tENS5_IJlSB_lEEESI_SJ_NS4_8TiledMMAINS4_8MMA_AtomIJNS4_20SM100_MMA_F16BF16_SSISI_SI_fLi64ELi48ELNS4_4UMMA5MajorE0ELSO_0ELNSN_7ScaleInE0ELSP_0EEEEEENS4_6LayoutISC_NS5_IJNSA_ILi0EEEST_ST_EEEEENS5_IJNS4_10UnderscoreESW_SW_EEEEENS4_13SM90_TMA_LOADENS4_14ComposedLayoutINS4_7SwizzleILi2ELi4ELi3EEENS4_18smem_ptr_flag_bitsILi16EEENSS_INS5_IJNSA_ILi8EEESG_EEENS5_IJSG_SB_EEEEEEEvNS4_8identityESZ_S19_vS1A_EENS_8epilogue10collective18CollectiveEpilogueINS1C_23Sm100TmaWarpSpecializedILi2ELi1ELi24ELb1ELb0EEEJSH_NS5_IJNSS_ISE_SB_EENSS_ISF_SB_EEEEESI_SJ_SI_SJ_NS1C_6fusion15FusionCallbacksIS1G_NS1K_17LinearCombinationISI_fSI_fLNS_15FloatRoundStyleE2EEESH_S1J_JEEENS4_5SM1004TMEM4LOAD26SM100_TMEM_LOAD_16dp256b2xESZ_NS10_INS11_ILi1ELi4ELi3EEES14_NSS_INS5_IJS15_NSA_ILi16EEEEEENS5_IJS1V_SB_EEEEEEENS4_17SM75_U32x4_LDSM_NENS4_14SM90_TMA_STOREES1Z_NS4_17SM90_U32x4_STSM_NENS4_39AutoVectorizingCopyWithAssumedAlignmentILi128EEEEEEvvEEEEvNT_6ParamsE --------------------------
	.section	.nv.shared._ZN7cutlass13device_kernelINS_4gemm6kernel13GemmUniversalIN4cute5tupleIJiiiiEEENS1_10collective13CollectiveMmaINS1_35MainloopSm100TmaUmmaWarpSpecializedILi30ELi2ELi4ENS5_IJNS4_1CILi1EEESB_SB_EEEEENS5_IJNSA_ILi64EEENSA_ILi48EEENSA_ILi32EEEEEENS_6half_tENS5_IJlSB_lEEESI_SJ_NS4_8TiledMMAINS4_8MMA_AtomIJNS4_20SM100_MMA_F16BF16_SSISI_SI_fLi64ELi48ELNS4_4UMMA5MajorE0ELSO_0ELNSN_7ScaleInE0ELSP_0EEEEEENS4_6LayoutISC_NS5_IJNSA_ILi0EEEST_ST_EEEEENS5_IJNS4_10UnderscoreESW_SW_EEEEENS4_13SM90_TMA_LOADENS4_14ComposedLayoutINS4_7SwizzleILi2ELi4ELi3EEENS4_18smem_ptr_flag_bitsILi16EEENSS_INS5_IJNSA_ILi8EEESG_EEENS5_IJSG_SB_EEEEEEEvNS4_8identityESZ_S19_vS1A_EENS_8epilogue10collective18CollectiveEpilogueINS1C_23Sm100TmaWarpSpecializedILi2ELi1ELi24ELb1ELb0EEEJSH_NS5_IJNSS_ISE_SB_EENSS_ISF_SB_EEEEESI_SJ_SI_SJ_NS1C_6fusion15FusionCallbacksIS1G_NS1K_17LinearCombinationISI_fSI_fLNS_15FloatRoundStyleE2EEESH_S1J_JEEENS4_5SM1004TMEM4LOAD26SM100_TMEM_LOAD_16dp256b2xESZ_NS10_INS11_ILi1ELi4ELi3EEES14_NSS_INS5_IJS15_NSA_ILi16EEEEEENS5_IJS1V_SB_EEEEEEENS4_17SM75_U32x4_LDSM_NENS4_14SM90_TMA_STOREES1Z_NS4_17SM90_U32x4_STSM_NENS4_39AutoVectorizingCopyWithAssumedAlignmentILi128EEEEEEvvEEEEvNT_6ParamsE,"aw",@nobits
	.sectionflags	@""
	.align	16
	.zero		1024


//--------------------- .nv.shared.reserved.0     --------------------------
	.section	.nv.shared.reserved.0,"aw",@nobits
	.weak		__nv_reservedSMEM_offset_0_alias
	.size		__nv_reservedSMEM_offset_0_alias, 0, 64
	.other		__nv_reservedSMEM_offset_0_alias,@"STO_CUDA_RESERVED_SHARED STV_DEFAULT"
__nv_reservedSMEM_offset_0_alias:
	.zero		0
.nv.shared.reserved.0:
	.zero		64
	.weak		__nv_reservedSMEM_tcgen05_partition
	.type		__nv_reservedSMEM_tcgen05_partition,@object
	.size		__nv_reservedSMEM_tcgen05_partition,(.L_0 - __nv_reservedSMEM_tcgen05_partition)
__nv_reservedSMEM_tcgen05_partition:
	.zero		32
.L_0:


//--------------------- .nv.global                --------------------------
	.section	.nv.global,"aw",@nobits
.nv.global:
	.type		_ZN39_INTERNAL_893779eb_4_k_cu_da8c71a9_26664cute1_E,@object
	.size		_ZN39_INTERNAL_893779eb_4_k_cu_da8c71a9_26664cute1_E,(_ZN39_INTERNAL_893779eb_4_k_cu_da8c71a9_26664cuda3std3__45__cpo6cbeginE - _ZN39_INTERNAL_893779eb_4_k_cu_da8c71a9_26664cute1_E)
_ZN39_INTERNAL_893779eb_4_k_cu_da8c71a9_26664cute1_E:
	.zero		1
	.type		_ZN39_INTERNAL_893779eb_4_k_cu_da8c71a9_26664cuda3std3__45__cpo6cbeginE,@object
	.size		_ZN39_INTERNAL_893779eb_4_k_cu_da8c71a9_26664cuda3std3__45__cpo6cbeginE,(_ZN39_INTERNAL_893779eb_4_k_cu_da8c71a9_26664cuda3std3__48in_placeE - _ZN39_INTERNAL_893779eb_4_k_cu_da8c71a9_26664cuda3std3__45__cpo6cbeginE)
_ZN39_INTERNAL_893779eb_4_k_cu_da8c71a9_26664cuda3std3__45__cpo6cbeginE:
	.zero		1
	.type		_ZN39_INTERNAL_893779eb_4_k_cu_da8c71a9_26664cuda3std3__48in_placeE,@object
	.size		_ZN39_INTERNAL_893779eb_4_k_cu_da8c71a9_26664cuda3std3__48in_placeE,(_ZN39_INTERNAL_893779eb_4_k_cu_da8c71a9_26664cuda3std6ranges3__45__cpo9iter_moveE - _ZN39_INTERNAL_893779eb_4_k_cu_da8c71a9_26664cuda3std3__48in_placeE)
_ZN39_INTERNAL_893779eb_4_k_cu_da8c71a9_26664cuda3std3__48in_placeE:
	.zero		1
	.type		_ZN39_INTERNAL_893779eb_4_k_cu_da8c71a9_26664cuda3std6ranges3__45__cpo9iter_moveE,@object
	.size		_ZN39_INTERNAL_893779eb_4_k_cu_da8c71a9_26664cuda3std6ranges3__45__cpo9iter_moveE,(_ZN39_INTERNAL_893779eb_4_k_cu_da8c71a9_26664cuda3std3__45__cpo5beginE - _ZN39_INTERNAL_893779eb_4_k_cu_da8c71a9_26664cuda3std6ranges3__45__cpo9iter_moveE)
_ZN39_INTERNAL_893779eb_4_k_cu_da8c71a9_26664cuda3std6ranges3__45__cpo9iter_moveE:
	.zero		1
	.type		_ZN39_INTERNAL_893779eb_4_k_cu_da8c71a9_26664cuda3std3__45__cpo5beginE,@object
	.size		_ZN39_INTERNAL_893779eb_4_k_cu_da8c71a9_26664cuda3std3__45__cpo5beginE,(_ZN39_INTERNAL_893779eb_4_k_cu_da8c71a9_26664cuda3std3__441_GLOBAL__N__893779eb_4_k_cu_da8c71a9_26666ignoreE - _ZN39_INTERNAL_893779eb_4_k_cu_da8c71a9_26664cuda3std3__45__cpo5beginE)
_ZN39_INTERNAL_893779eb_4_k_cu_da8c71a9_26664cuda3std3__45__cpo5beginE:
	.zero		1
	.type		_ZN39_INTERNAL_893779eb_4_k_cu_da8c71a9_26664cuda3std3__441_GLOBAL__N__893779eb_4_k_cu_da8c71a9_26666ignoreE,@object
	.size		_ZN39_INTERNAL_893779eb_4_k_cu_da8c71a9_26664cuda3std3__441_GLOBAL__N__893779eb_4_k_cu_da8c71a9_26666ignoreE,(_ZN39_INTERNAL_893779eb_4_k_cu_da8c71a9_26664cute7productE - _ZN39_INTERNAL_893779eb_4_k_cu_da8c71a9_26664cuda3std3__441_GLOBAL__N__893779eb_4_k_cu_da8c71a9_26666ignoreE)
_ZN39_INTERNAL_893779eb_4_k_cu_da8c71a9_26664cuda3std3__441_GLOBAL__N__893779eb_4_k_cu_da8c71a9_26666ignoreE:
	.zero		1
	.type		_ZN39_INTERNAL_893779eb_4_k_cu_da8c71a9_26664cute7productE,@object
	.size		_ZN39_INTERNAL_893779eb_4_k_cu_da8c71a9_26664cute7productE,(_ZN39_INTERNAL_893779eb_4_k_cu_da8c71a9_26664cuda3std3__45__cpo3endE - _ZN39_INTERNAL_893779eb_4_k_cu_da8c71a9_26664cute7productE)
_ZN39_INTERNAL_893779eb_4_k_cu_da8c71a9_26664cute7productE:
	.zero		1
	.type		_ZN39_INTERNAL_893779eb_4_k_cu_da8c71a9_26664cuda3std3__45__cpo3endE,@object
	.size		_ZN39_INTERNAL_893779eb_4_k_cu_da8c71a9_26664cuda3std3__45__cpo3endE,(_ZN39_INTERNAL_893779eb_4_k_cu_da8c71a9_26664cuda3std3__419piecewise_constructE - _ZN39_INTERNAL_893779eb_4_k_cu_da8c71a9_26664cuda3std3__45__cpo3endE)
_ZN39_INTERNAL_893779eb_4_k_cu_da8c71a9_26664cuda3std3__45__cpo3endE:
	.zero		1
	.type		_ZN39_INTERNAL_893779eb_4_k_cu_da8c71a9_26664cuda3std3__419piecewise_constructE,@object
	.size		_ZN39_INTERNAL_893779eb_4_k_cu_da8c71a9_26664cuda3std3__419piecewise_constructE,(_ZN39_INTERNAL_893779eb_4_k_cu_da8c71a9_26664cuda3std3__45__cpo4cendE - _ZN39_INTERNAL_893779eb_4_k_cu_da8c71a9_26664cuda3std3__419piecewise_constructE)
_ZN39_INTERNAL_893779eb_4_k_cu_da8c71a9_26664cuda3std3__419piecewise_constructE:
	.zero		1
	.type		_ZN39_INTERNAL_893779eb_4_k_cu_da8c71a9_26664cuda3std3__45__cpo4cendE,@object
	.size		_ZN39_INTERNAL_893779eb_4_k_cu_da8c71a9_26664cuda3std3__45__cpo4cendE,(_ZN39_INTERNAL_893779eb_4_k_cu_da8c71a9_26664cuda3std6ranges3__45__cpo4swapE - _ZN39_INTERNAL_893779eb_4_k_cu_da8c71a9_26664cuda3std3__45__cpo4cendE)
_ZN39_INTERNAL_893779eb_4_k_cu_da8c71a9_26664cuda3std3__45__cpo4cendE:
	.zero		1
	.type		_ZN39_INTERNAL_893779eb_4_k_cu_da8c71a9_26664cuda3std6ranges3__45__cpo4swapE,@object
	.size		_ZN39_INTERNAL_893779eb_4_k_cu_da8c71a9_26664cuda3std6ranges3__45__cpo4swapE,(.L_10 - _ZN39_INTERNAL_893779eb_4_k_cu_da8c71a9_26664cuda3std6ranges3__45__cpo4swapE)
_ZN39_INTERNAL_893779eb_4_k_cu_da8c71a9_26664cuda3std6ranges3__45__cpo4swapE:
	.zero		1
.L_10:


//--------------------- .nv.constant0._ZN7cutlass13device_kernelINS_4gemm6kernel13GemmUniversalIN4cute5tupleIJiiiiEEENS1_10collective13CollectiveMmaINS1_35MainloopSm100TmaUmmaWarpSpecializedILi30ELi2ELi4ENS5_IJNS4_1CILi1EEESB_SB_EEEEENS5_IJNSA_ILi64EEENSA_ILi48EEENSA_ILi32EEEEEENS_6half_tENS5_IJlSB_lEEESI_SJ_NS4_8TiledMMAINS4_8MMA_AtomIJNS4_20SM100_MMA_F16BF16_SSISI_SI_fLi64ELi48ELNS4_4UMMA5MajorE0ELSO_0ELNSN_7ScaleInE0ELSP_0EEEEEENS4_6LayoutISC_NS5_IJNSA_ILi0EEEST_ST_EEEEENS5_IJNS4_10UnderscoreESW_SW_EEEEENS4_13SM90_TMA_LOADENS4_14ComposedLayoutINS4_7SwizzleILi2ELi4ELi3EEENS4_18smem_ptr_flag_bitsILi16EEENSS_INS5_IJNSA_ILi8EEESG_EEENS5_IJSG_SB_EEEEEEEvNS4_8identityESZ_S19_vS1A_EENS_8epilogue10collective18CollectiveEpilogueINS1C_23Sm100TmaWarpSpecializedILi2ELi1ELi24ELb1ELb0EEEJSH_NS5_IJNSS_ISE_SB_EENSS_ISF_SB_EEEEESI_SJ_SI_SJ_NS1C_6fusion15FusionCallbacksIS1G_NS1K_17LinearCombinationISI_fSI_fLNS_15FloatRoundStyleE2EEESH_S1J_JEEENS4_5SM1004TMEM4LOAD26SM100_TMEM_LOAD_16dp256b2xESZ_NS10_INS11_ILi1ELi4ELi3EEES14_NSS_INS5_IJS15_NSA_ILi16EEEEEENS5_IJS1V_SB_EEEEEEENS4_17SM75_U32x4_LDSM_NENS4_14SM90_TMA_STOREES1Z_NS4_17SM90_U32x4_STSM_NENS4_39AutoVectorizingCopyWithAssumedAlignmentILi128EEEEEEvvEEEEvNT_6ParamsE --------------------------
	.section	.nv.constant0._ZN7cutlass13device_kernelINS_4gemm6kernel13GemmUniversalIN4cute5tupleIJiiiiEEENS1_10collective13CollectiveMmaINS1_35MainloopSm100TmaUmmaWarpSpecializedILi30ELi2ELi4ENS5_IJNS4_1CILi1EEESB_SB_EEEEENS5_IJNSA_ILi64EEENSA_ILi48EEENSA_ILi32EEEEEENS_6half_tENS5_IJlSB_lEEESI_SJ_NS4_8TiledMMAINS4_8MMA_AtomIJNS4_20SM100_MMA_F16BF16_SSISI_SI_fLi64ELi48ELNS4_4UMMA5MajorE0ELSO_0ELNSN_7ScaleInE0ELSP_0EEEEEENS4_6LayoutISC_NS5_IJNSA_ILi0EEEST_ST_EEEEENS5_IJNS4_10UnderscoreESW_SW_EEEEENS4_13SM90_TMA_LOADENS4_14ComposedLayoutINS4_7SwizzleILi2ELi4ELi3EEENS4_18smem_ptr_flag_bitsILi16EEENSS_INS5_IJNSA_ILi8EEESG_EEENS5_IJSG_SB_EEEEEEEvNS4_8identityESZ_S19_vS1A_EENS_8epilogue10collective18CollectiveEpilogueINS1C_23Sm100TmaWarpSpecializedILi2ELi1ELi24ELb1ELb0EEEJSH_NS5_IJNSS_ISE_SB_EENSS_ISF_SB_EEEEESI_SJ_SI_SJ_NS1C_6fusion15FusionCallbacksIS1G_NS1K_17LinearCombinationISI_fSI_fLNS_15FloatRoundStyleE2EEESH_S1J_JEEENS4_5SM1004TMEM4LOAD26SM100_TMEM_LOAD_16dp256b2xESZ_NS10_INS11_ILi1ELi4ELi3EEES14_NSS_INS5_IJS15_NSA_ILi16EEEEEENS5_IJS1V_SB_EEEEEEENS4_17SM75_U32x4_LDSM_NENS4_14SM90_TMA_STOREES1Z_NS4_17SM90_U32x4_STSM_NENS4_39AutoVectorizingCopyWithAssumedAlignmentILi128EEEEEEvvEEEEvNT_6ParamsE,"a",@progbits
	.sectionflags	@""
	.align	4
.nv.constant0._ZN7cutlass13device_kernelINS_4gemm6kernel13GemmUniversalIN4cute5tupleIJiiiiEEENS1_10collective13CollectiveMmaINS1_35MainloopSm100TmaUmmaWarpSpecializedILi30ELi2ELi4ENS5_IJNS4_1CILi1EEESB_SB_EEEEENS5_IJNSA_ILi64EEENSA_ILi48EEENSA_ILi32EEEEEENS_6half_tENS5_IJlSB_lEEESI_SJ_NS4_8TiledMMAINS4_8MMA_AtomIJNS4_20SM100_MMA_F16BF16_SSISI_SI_fLi64ELi48ELNS4_4UMMA5MajorE0ELSO_0ELNSN_7ScaleInE0ELSP_0EEEEEENS4_6LayoutISC_NS5_IJNSA_ILi0EEEST_ST_EEEEENS5_IJNS4_10UnderscoreESW_SW_EEEEENS4_13SM90_TMA_LOADENS4_14ComposedLayoutINS4_7SwizzleILi2ELi4ELi3EEENS4_18smem_ptr_flag_bitsILi16EEENSS_INS5_IJNSA_ILi8EEESG_EEENS5_IJSG_SB_EEEEEEEvNS4_8identityESZ_S19_vS1A_EENS_8epilogue10collective18CollectiveEpilogueINS1C_23Sm100TmaWarpSpecializedILi2ELi1ELi24ELb1ELb0EEEJSH_NS5_IJNSS_ISE_SB_EENSS_ISF_SB_EEEEESI_SJ_SI_SJ_NS1C_6fusion15FusionCallbacksIS1G_NS1K_17LinearCombinationISI_fSI_fLNS_15FloatRoundStyleE2EEESH_S1J_JEEENS4_5SM1004TMEM4LOAD26SM100_TMEM_LOAD_16dp256b2xESZ_NS10_INS11_ILi1ELi4ELi3EEES14_NSS_INS5_IJS15_NSA_ILi16EEEEEENS5_IJS1V_SB_EEEEEEENS4_17SM75_U32x4_LDSM_NENS4_14SM90_TMA_STOREES1Z_NS4_17SM90_U32x4_STSM_NENS4_39AutoVectorizingCopyWithAssumedAlignmentILi128EEEEEEvvEEEEvNT_6ParamsE:
	.zero		2944


//--------------------- SYMBOLS --------------------------

	.type		.nv.reservedSmem.offset0,@object
	.size		.nv.reservedSmem.offset0,0x4
	.type		.nv.reservedSmem.cap,@object
	.size		.nv.reservedSmem.cap,0x4
	.type		__assertfail,@function
